//
// Generated by NVIDIA NVVM Compiler
//
// Compiler Build ID: CL-36424714
// Cuda compilation tools, release 13.0, V13.0.88
// Based on NVVM 20.0.0
//

.version 9.0
.target sm_100
.address_size 64

	// .globl	_Z13getSumSquaresPfS_ii
.extern .shared .align 16 .b8 x[];

.visible .entry _Z13getSumSquaresPfS_ii(
	.param .u64 .ptr .align 1 _Z13getSumSquaresPfS_ii_param_0,
	.param .u64 .ptr .align 1 _Z13getSumSquaresPfS_ii_param_1,
	.param .u32 _Z13getSumSquaresPfS_ii_param_2,
	.param .u32 _Z13getSumSquaresPfS_ii_param_3
)
{
	.reg .pred 	%p<24>;
	.reg .b32 	%r<127>;
	.reg .b32 	%f<33>;
	.reg .b64 	%rd<17>;

	ld.param.u64 	%rd3, [_Z13getSumSquaresPfS_ii_param_0];
	ld.param.u64 	%rd2, [_Z13getSumSquaresPfS_ii_param_1];
	ld.param.u32 	%r49, [_Z13getSumSquaresPfS_ii_param_2];
	ld.param.u32 	%r50, [_Z13getSumSquaresPfS_ii_param_3];
	cvta.to.global.u64 	%rd1, %rd3;
	mov.u32 	%r1, %ctaid.x;
	mul.lo.s32 	%r2, %r49, %r1;
	max.u32 	%r51, %r50, 512;
	shr.s32 	%r3, %r51, 9;
	min.s32 	%r4, %r50, 512;
	setp.lt.s32 	%p1, %r3, 1;
	@%p1 bra 	$L__BB0_27;
	mov.u32 	%r5, %tid.x;
	and.b32  	%r6, %r3, 3;
	setp.lt.u32 	%p2, %r3, 4;
	mov.b32 	%r121, 0;
	@%p2 bra 	$L__BB0_20;
	and.b32  	%r121, %r3, 2147483644;
	mov.b32 	%r119, 0;
$L__BB0_3:
	mad.lo.s32 	%r9, %r119, %r4, %r5;
	setp.ge.s32 	%p3, %r9, %r49;
	@%p3 bra 	$L__BB0_5;
	add.s32 	%r58, %r9, %r2;
	mul.wide.s32 	%rd4, %r58, 4;
	add.s64 	%rd5, %rd1, %rd4;
	ld.global.f32 	%f1, [%rd5];
	mul.f32 	%f2, %f1, %f1;
	shl.b32 	%r59, %r9, 2;
	mov.u32 	%r60, x;
	add.s32 	%r61, %r60, %r59;
	st.shared.f32 	[%r61], %f2;
	bra.uni 	$L__BB0_7;
$L__BB0_5:
	setp.ge.s32 	%p4, %r9, %r50;
	@%p4 bra 	$L__BB0_7;
	shl.b32 	%r54, %r9, 2;
	mov.u32 	%r55, x;
	add.s32 	%r56, %r55, %r54;
	mov.b32 	%r57, 0;
	st.shared.u32 	[%r56], %r57;
$L__BB0_7:
	add.s32 	%r10, %r9, %r4;
	setp.lt.s32 	%p5, %r10, %r49;
	@%p5 bra 	$L__BB0_10;
	setp.ge.s32 	%p6, %r10, %r50;
	@%p6 bra 	$L__BB0_11;
	shl.b32 	%r62, %r10, 2;
	mov.u32 	%r63, x;
	add.s32 	%r64, %r63, %r62;
	mov.b32 	%r65, 0;
	st.shared.u32 	[%r64], %r65;
	bra.uni 	$L__BB0_11;
$L__BB0_10:
	add.s32 	%r66, %r10, %r2;
	mul.wide.s32 	%rd6, %r66, 4;
	add.s64 	%rd7, %rd1, %rd6;
	ld.global.f32 	%f3, [%rd7];
	mul.f32 	%f4, %f3, %f3;
	shl.b32 	%r67, %r10, 2;
	mov.u32 	%r68, x;
	add.s32 	%r69, %r68, %r67;
	st.shared.f32 	[%r69], %f4;
$L__BB0_11:
	add.s32 	%r11, %r10, %r4;
	setp.lt.s32 	%p7, %r11, %r49;
	@%p7 bra 	$L__BB0_14;
	setp.ge.s32 	%p8, %r11, %r50;
	@%p8 bra 	$L__BB0_15;
	shl.b32 	%r70, %r11, 2;
	mov.u32 	%r71, x;
	add.s32 	%r72, %r71, %r70;
	mov.b32 	%r73, 0;
	st.shared.u32 	[%r72], %r73;
	bra.uni 	$L__BB0_15;
$L__BB0_14:
	add.s32 	%r74, %r11, %r2;
	mul.wide.s32 	%rd8, %r74, 4;
	add.s64 	%rd9, %rd1, %rd8;
	ld.global.f32 	%f5, [%rd9];
	mul.f32 	%f6, %f5, %f5;
	shl.b32 	%r75, %r11, 2;
	mov.u32 	%r76, x;
	add.s32 	%r77, %r76, %r75;
	st.shared.f32 	[%r77], %f6;
$L__BB0_15:
	add.s32 	%r12, %r11, %r4;
	setp.lt.s32 	%p9, %r12, %r49;
	@%p9 bra 	$L__BB0_18;
	setp.ge.s32 	%p10, %r12, %r50;
	@%p10 bra 	$L__BB0_19;
	shl.b32 	%r78, %r12, 2;
	mov.u32 	%r79, x;
	add.s32 	%r80, %r79, %r78;
	mov.b32 	%r81, 0;
	st.shared.u32 	[%r80], %r81;
	bra.uni 	$L__BB0_19;
$L__BB0_18:
	add.s32 	%r82, %r12, %r2;
	mul.wide.s32 	%rd10, %r82, 4;
	add.s64 	%rd11, %rd1, %rd10;
	ld.global.f32 	%f7, [%rd11];
	mul.f32 	%f8, %f7, %f7;
	shl.b32 	%r83, %r12, 2;
	mov.u32 	%r84, x;
	add.s32 	%r85, %r84, %r83;
	st.shared.f32 	[%r85], %f8;
$L__BB0_19:
	add.s32 	%r119, %r119, 4;
	setp.ne.s32 	%p11, %r119, %r121;
	@%p11 bra 	$L__BB0_3;
$L__BB0_20:
	setp.eq.s32 	%p12, %r6, 0;
	@%p12 bra 	$L__BB0_27;
	mov.b32 	%r122, 0;
$L__BB0_22:
	.pragma "nounroll";
	mad.lo.s32 	%r17, %r121, %r4, %r5;
	setp.lt.s32 	%p13, %r17, %r49;
	@%p13 bra 	$L__BB0_25;
	setp.ge.s32 	%p14, %r17, %r50;
	@%p14 bra 	$L__BB0_26;
	shl.b32 	%r87, %r17, 2;
	mov.u32 	%r88, x;
	add.s32 	%r89, %r88, %r87;
	mov.b32 	%r90, 0;
	st.shared.u32 	[%r89], %r90;
	bra.uni 	$L__BB0_26;
$L__BB0_25:
	add.s32 	%r91, %r17, %r2;
	mul.wide.s32 	%rd12, %r91, 4;
	add.s64 	%rd13, %rd1, %rd12;
	ld.global.f32 	%f9, [%rd13];
	mul.f32 	%f10, %f9, %f9;
	shl.b32 	%r92, %r17, 2;
	mov.u32 	%r93, x;
	add.s32 	%r94, %r93, %r92;
	st.shared.f32 	[%r94], %f10;
$L__BB0_26:
	add.s32 	%r121, %r121, 1;
	add.s32 	%r122, %r122, 1;
	setp.ne.s32 	%p15, %r122, %r6;
	@%p15 bra 	$L__BB0_22;
$L__BB0_27:
	bar.sync 	0;
	shr.s32 	%r123, %r50, 1;
	setp.lt.s32 	%p16, %r123, 1;
	@%p16 bra 	$L__BB0_38;
	mov.u32 	%r21, %tid.x;
	shl.b32 	%r22, %r21, 2;
$L__BB0_29:
	mov.u32 	%r23, %r123;
	setp.ge.u32 	%p17, %r21, %r23;
	@%p17 bra 	$L__BB0_37;
	max.u32 	%r24, %r23, 512;
	shr.u32 	%r25, %r24, 9;
	min.u32 	%r26, %r23, 512;
	add.s32 	%r96, %r25, -1;
	and.b32  	%r27, %r25, 3;
	setp.lt.u32 	%p18, %r96, 3;
	mov.b32 	%r126, 0;
	@%p18 bra 	$L__BB0_33;
	and.b32  	%r126, %r25, 4194300;
	and.b32  	%r99, %r25, 4194300;
	neg.s32 	%r125, %r99;
	shl.b32 	%r100, %r26, 2;
	add.s32 	%r30, %r22, %r100;
	shl.b32 	%r31, %r26, 4;
	shl.b32 	%r101, %r26, 3;
	add.s32 	%r32, %r22, %r101;
	mul.lo.s32 	%r102, %r26, 12;
	add.s32 	%r33, %r22, %r102;
	add.s32 	%r103, %r21, %r23;
	shl.b32 	%r34, %r103, 2;
	add.s32 	%r35, %r100, %r34;
	add.s32 	%r36, %r101, %r34;
	add.s32 	%r37, %r102, %r34;
	mov.u32 	%r124, x;
$L__BB0_32:
	add.s32 	%r104, %r124, %r34;
	ld.shared.f32 	%f11, [%r104];
	add.s32 	%r105, %r124, %r22;
	ld.shared.f32 	%f12, [%r105];
	add.f32 	%f13, %f11, %f12;
	st.shared.f32 	[%r105], %f13;
	add.s32 	%r106, %r124, %r35;
	ld.shared.f32 	%f14, [%r106];
	add.s32 	%r107, %r124, %r30;
	ld.shared.f32 	%f15, [%r107];
	add.f32 	%f16, %f14, %f15;
	st.shared.f32 	[%r107], %f16;
	add.s32 	%r108, %r124, %r36;
	ld.shared.f32 	%f17, [%r108];
	add.s32 	%r109, %r124, %r32;
	ld.shared.f32 	%f18, [%r109];
	add.f32 	%f19, %f17, %f18;
	st.shared.f32 	[%r109], %f19;
	add.s32 	%r110, %r124, %r37;
	ld.shared.f32 	%f20, [%r110];
	add.s32 	%r111, %r124, %r33;
	ld.shared.f32 	%f21, [%r111];
	add.f32 	%f22, %f20, %f21;
	st.shared.f32 	[%r111], %f22;
	add.s32 	%r125, %r125, 4;
	add.s32 	%r124, %r124, %r31;
	setp.ne.s32 	%p19, %r125, 0;
	@%p19 bra 	$L__BB0_32;
$L__BB0_33:
	setp.eq.s32 	%p20, %r27, 0;
	@%p20 bra 	$L__BB0_37;
	mad.lo.s32 	%r112, %r126, %r26, %r21;
	add.s32 	%r113, %r112, %r23;
	shl.b32 	%r114, %r113, 2;
	mov.u32 	%r115, x;
	add.s32 	%r43, %r115, %r114;
	ld.shared.f32 	%f23, [%r43];
	shl.b32 	%r116, %r112, 2;
	add.s32 	%r44, %r115, %r116;
	ld.shared.f32 	%f24, [%r44];
	add.f32 	%f25, %f23, %f24;
	st.shared.f32 	[%r44], %f25;
	setp.eq.s32 	%p21, %r27, 1;
	@%p21 bra 	$L__BB0_37;
	shl.b32 	%r45, %r26, 2;
	add.s32 	%r46, %r43, %r45;
	ld.shared.f32 	%f26, [%r46];
	add.s32 	%r47, %r44, %r45;
	ld.shared.f32 	%f27, [%r47];
	add.f32 	%f28, %f26, %f27;
	st.shared.f32 	[%r47], %f28;
	setp.eq.s32 	%p22, %r27, 2;
	@%p22 bra 	$L__BB0_37;
	add.s32 	%r117, %r46, %r45;
	ld.shared.f32 	%f29, [%r117];
	add.s32 	%r118, %r47, %r45;
	ld.shared.f32 	%f30, [%r118];
	add.f32 	%f31, %f29, %f30;
	st.shared.f32 	[%r118], %f31;
$L__BB0_37:
	bar.sync 	0;
	shr.u32 	%r123, %r23, 1;
	setp.gt.u32 	%p23, %r23, 1;
	@%p23 bra 	$L__BB0_29;
$L__BB0_38:
	cvta.to.global.u64 	%rd14, %rd2;
	ld.shared.f32 	%f32, [x];
	mul.wide.u32 	%rd15, %r1, 4;
	add.s64 	%rd16, %rd14, %rd15;
	st.global.f32 	[%rd16], %f32;
	ret;

}
	// .globl	_Z9finishCSMPfS_S_iii
.visible .entry _Z9finishCSMPfS_S_iii(
	.param .u64 .ptr .align 1 _Z9finishCSMPfS_S_iii_param_0,
	.param .u64 .ptr .align 1 _Z9finishCSMPfS_S_iii_param_1,
	.param .u64 .ptr .align 1 _Z9finishCSMPfS_S_iii_param_2,
	.param .u32 _Z9finishCSMPfS_S_iii_param_3,
	.param .u32 _Z9finishCSMPfS_S_iii_param_4,
	.param .u32 _Z9finishCSMPfS_S_iii_param_5
)
{
	.reg .pred 	%p<16>;
	.reg .b32 	%r<64>;
	.reg .b32 	%f<41>;
	.reg .b64 	%rd<29>;

	ld.param.u64 	%rd5, [_Z9finishCSMPfS_S_iii_param_0];
	ld.param.u64 	%rd6, [_Z9finishCSMPfS_S_iii_param_1];
	ld.param.u64 	%rd4, [_Z9finishCSMPfS_S_iii_param_2];
	ld.param.u32 	%r45, [_Z9finishCSMPfS_S_iii_param_4];
	ld.param.u32 	%r46, [_Z9finishCSMPfS_S_iii_param_5];
	cvta.to.global.u64 	%rd1, %rd5;
	cvta.to.global.u64 	%rd2, %rd6;
	mov.u32 	%r1, %ctaid.x;
	mul.lo.s32 	%r2, %r45, %r1;
	max.u32 	%r47, %r46, 512;
	shr.s32 	%r3, %r47, 9;
	min.s32 	%r4, %r46, 512;
	setp.lt.s32 	%p1, %r3, 1;
	@%p1 bra 	$L__BB1_17;
	cvta.to.global.u64 	%rd7, %rd4;
	mov.u32 	%r5, %tid.x;
	mul.wide.u32 	%rd8, %r1, 4;
	add.s64 	%rd3, %rd7, %rd8;
	and.b32  	%r6, %r3, 3;
	setp.lt.u32 	%p2, %r3, 4;
	mov.b32 	%r60, 0;
	@%p2 bra 	$L__BB1_12;
	and.b32  	%r60, %r3, 2147483644;
	neg.s32 	%r59, %r60;
	add.s32 	%r58, %r5, %r4;
	shl.b32 	%r10, %r4, 2;
	add.s32 	%r57, %r58, %r2;
	shl.b32 	%r49, %r4, 1;
	add.s32 	%r56, %r5, %r49;
	add.s32 	%r51, %r5, %r2;
	add.s32 	%r55, %r51, %r49;
	mul.lo.s32 	%r50, %r4, 3;
	add.s32 	%r54, %r5, %r50;
	add.s32 	%r53, %r51, %r50;
	mov.u32 	%r52, %r5;
$L__BB1_3:
	setp.ge.s32 	%p3, %r52, %r45;
	@%p3 bra 	$L__BB1_5;
	mul.wide.s32 	%rd9, %r52, 4;
	add.s64 	%rd10, %rd2, %rd9;
	ld.global.f32 	%f1, [%rd10];
	ld.global.f32 	%f2, [%rd3];
	add.f32 	%f3, %f1, %f2;
	mul.wide.s32 	%rd11, %r51, 4;
	add.s64 	%rd12, %rd1, %rd11;
	ld.global.f32 	%f4, [%rd12];
	add.f32 	%f5, %f4, %f4;
	sub.f32 	%f6, %f3, %f5;
	setp.lt.f32 	%p4, %f6, 0f00000000;
	selp.f32 	%f7, 0f00000000, %f6, %p4;
	sqrt.rn.f32 	%f8, %f7;
	st.global.f32 	[%rd12], %f8;
$L__BB1_5:
	setp.ge.s32 	%p5, %r58, %r45;
	@%p5 bra 	$L__BB1_7;
	mul.wide.s32 	%rd13, %r58, 4;
	add.s64 	%rd14, %rd2, %rd13;
	ld.global.f32 	%f9, [%rd14];
	ld.global.f32 	%f10, [%rd3];
	add.f32 	%f11, %f9, %f10;
	mul.wide.s32 	%rd15, %r57, 4;
	add.s64 	%rd16, %rd1, %rd15;
	ld.global.f32 	%f12, [%rd16];
	add.f32 	%f13, %f12, %f12;
	sub.f32 	%f14, %f11, %f13;
	setp.lt.f32 	%p6, %f14, 0f00000000;
	selp.f32 	%f15, 0f00000000, %f14, %p6;
	sqrt.rn.f32 	%f16, %f15;
	st.global.f32 	[%rd16], %f16;
$L__BB1_7:
	setp.ge.s32 	%p7, %r56, %r45;
	@%p7 bra 	$L__BB1_9;
	mul.wide.s32 	%rd17, %r56, 4;
	add.s64 	%rd18, %rd2, %rd17;
	ld.global.f32 	%f17, [%rd18];
	ld.global.f32 	%f18, [%rd3];
	add.f32 	%f19, %f17, %f18;
	mul.wide.s32 	%rd19, %r55, 4;
	add.s64 	%rd20, %rd1, %rd19;
	ld.global.f32 	%f20, [%rd20];
	add.f32 	%f21, %f20, %f20;
	sub.f32 	%f22, %f19, %f21;
	setp.lt.f32 	%p8, %f22, 0f00000000;
	selp.f32 	%f23, 0f00000000, %f22, %p8;
	sqrt.rn.f32 	%f24, %f23;
	st.global.f32 	[%rd20], %f24;
$L__BB1_9:
	setp.ge.s32 	%p9, %r54, %r45;
	@%p9 bra 	$L__BB1_11;
	mul.wide.s32 	%rd21, %r54, 4;
	add.s64 	%rd22, %rd2, %rd21;
	ld.global.f32 	%f25, [%rd22];
	ld.global.f32 	%f26, [%rd3];
	add.f32 	%f27, %f25, %f26;
	mul.wide.s32 	%rd23, %r53, 4;
	add.s64 	%rd24, %rd1, %rd23;
	ld.global.f32 	%f28, [%rd24];
	add.f32 	%f29, %f28, %f28;
	sub.f32 	%f30, %f27, %f29;
	setp.lt.f32 	%p10, %f30, 0f00000000;
	selp.f32 	%f31, 0f00000000, %f30, %p10;
	sqrt.rn.f32 	%f32, %f31;
	st.global.f32 	[%rd24], %f32;
$L__BB1_11:
	add.s32 	%r59, %r59, 4;
	add.s32 	%r58, %r58, %r10;
	add.s32 	%r57, %r57, %r10;
	add.s32 	%r56, %r56, %r10;
	add.s32 	%r55, %r55, %r10;
	add.s32 	%r54, %r54, %r10;
	add.s32 	%r53, %r53, %r10;
	add.s32 	%r52, %r52, %r10;
	add.s32 	%r51, %r51, %r10;
	setp.ne.s32 	%p11, %r59, 0;
	@%p11 bra 	$L__BB1_3;
$L__BB1_12:
	setp.eq.s32 	%p12, %r6, 0;
	@%p12 bra 	$L__BB1_17;
	mad.lo.s32 	%r62, %r60, %r4, %r5;
	add.s32 	%r63, %r62, %r2;
	neg.s32 	%r61, %r6;
$L__BB1_14:
	.pragma "nounroll";
	setp.ge.s32 	%p13, %r62, %r45;
	@%p13 bra 	$L__BB1_16;
	mul.wide.s32 	%rd25, %r62, 4;
	add.s64 	%rd26, %rd2, %rd25;
	ld.global.f32 	%f33, [%rd26];
	ld.global.f32 	%f34, [%rd3];
	add.f32 	%f35, %f33, %f34;
	mul.wide.s32 	%rd27, %r63, 4;
	add.s64 	%rd28, %rd1, %rd27;
	ld.global.f32 	%f36, [%rd28];
	add.f32 	%f37, %f36, %f36;
	sub.f32 	%f38, %f35, %f37;
	setp.lt.f32 	%p14, %f38, 0f00000000;
	selp.f32 	%f39, 0f00000000, %f38, %p14;
	sqrt.rn.f32 	%f40, %f39;
	st.global.f32 	[%rd28], %f40;
$L__BB1_16:
	add.s32 	%r63, %r63, %r4;
	add.s32 	%r62, %r62, %r4;
	add.s32 	%r61, %r61, 1;
	setp.ne.s32 	%p15, %r61, 0;
	@%p15 bra 	$L__BB1_14;
$L__BB1_17:
	ret;

}


// ===== COMPILED SASS (sm_100) =====

	.target	sm_100

	.elftype	@"ET_EXEC"


//--------------------- .note.nv.tkinfo           --------------------------
	.section	.note.nv.tkinfo,"",@"SHT_NOTE"
	.sectionflags	@"SHF_NOTE_NV_TKINFO"
	.tkinfo
        /*0018*/ 	.word	0x00000002
        /*0030*/ 	.string	""
        /*0030*/ 	.string	"ptxas"
        /*0030*/ 	.string	"Cuda compilation tools, release 13.0, V13.0.88"
        /*0030*/ 	.string	"Build cuda_13.0.r13.0/compiler.36424714_0"
        /*0030*/ 	.string	"-arch sm_100 -m 64 "



//--------------------- .note.nv.cuinfo           --------------------------
	.section	.note.nv.cuinfo,"",@"SHT_NOTE"
	.sectionflags	@"SHF_NOTE_NV_CUINFO"
        /*0018*/ 	.short	0x0002
        /*001a*/ 	.short	0x0064
        /*001c*/ 	.short	0x0082
	.zero		2


//--------------------- .nv.info                  --------------------------
	.section	.nv.info,"",@"SHT_CUDA_INFO"
	.align	4


	//----- nvinfo : EIATTR_REGCOUNT
	.align		4
        /*0000*/ 	.byte	0x04, 0x2f
        /*0002*/ 	.short	(.L_1 - .L_0)
	.align		4
.L_0:
        /*0004*/ 	.word	index@(_Z13getSumSquaresPfS_ii)
        /*0008*/ 	.word	0x00000014


	//----- nvinfo : EIATTR_FRAME_SIZE
	.align		4
.L_1:
        /*000c*/ 	.byte	0x04, 0x11
        /*000e*/ 	.short	(.L_3 - .L_2)
	.align		4
.L_2:
        /*0010*/ 	.word	index@(_Z13getSumSquaresPfS_ii)
        /*0014*/ 	.word	0x00000000


	//----- nvinfo : EIATTR_REGCOUNT
	.align		4
.L_3:
        /*0018*/ 	.byte	0x04, 0x2f
        /*001a*/ 	.short	(.L_5 - .L_4)
	.align		4
.L_4:
        /*001c*/ 	.word	index@(_Z9finishCSMPfS_S_iii)
        /*0020*/ 	.word	0x0000001f


	//----- nvinfo : EIATTR_FRAME_SIZE
	.align		4
.L_5:
        /*0024*/ 	.byte	0x04, 0x11
        /*0026*/ 	.short	(.L_7 - .L_6)
	.align		4
.L_6:
        /*0028*/ 	.word	index@($__internal_0_$__cuda_sm20_sqrt_rn_f32_slowpath)
        /*002c*/ 	.word	0x00000000


	//----- nvinfo : EIATTR_FRAME_SIZE
	.align		4
.L_7:
        /*0030*/ 	.byte	0x04, 0x11
        /*0032*/ 	.short	(.L_9 - .L_8)
	.align		4
.L_8:
        /*0034*/ 	.word	index@(_Z9finishCSMPfS_S_iii)
        /*0038*/ 	.word	0x00000000


	//----- nvinfo : EIATTR_MIN_STACK_SIZE
	.align		4
.L_9:
        /*003c*/ 	.byte	0x04, 0x12
        /*003e*/ 	.short	(.L_11 - .L_10)
	.align		4
.L_10:
        /*0040*/ 	.word	index@(_Z9finishCSMPfS_S_iii)
        /*0044*/ 	.word	0x00000000


	//----- nvinfo : EIATTR_MIN_STACK_SIZE
	.align		4
.L_11:
        /*0048*/ 	.byte	0x04, 0x12
        /*004a*/ 	.short	(.L_13 - .L_12)
	.align		4
.L_12:
        /*004c*/ 	.word	index@(_Z13getSumSquaresPfS_ii)
        /*0050*/ 	.word	0x00000000
.L_13:


//--------------------- .nv.compat                --------------------------
	.section	.nv.compat,"",@"SHT_CUDA_COMPAT_INFO"
	.align	4
        /*0000*/ 	.byte	0x02, 0x09, 0x00, 0x00, 0x02, 0x02, 0x01, 0x00, 0x02, 0x05, 0x05, 0x00, 0x03, 0x07, 0x01, 0x01
        /*0010*/ 	.byte	0x02, 0x03, 0x00, 0x00, 0x02, 0x06, 0x01, 0x00, 0x04, 0x0b, 0x08, 0x00, 0x01, 0x00, 0x00, 0x00
        /*0020*/ 	.byte	0x00, 0x00, 0x00, 0x00


//--------------------- .nv.info._Z9finishCSMPfS_S_iii --------------------------
	.section	.nv.info._Z9finishCSMPfS_S_iii,"",@"SHT_CUDA_INFO"
	.sectionflags	@""
	.align	4


	//----- nvinfo : EIATTR_CUDA_API_VERSION
	.align		4
        /*0000*/ 	.byte	0x04, 0x37
        /*0002*/ 	.short	(.L_15 - .L_14)
.L_14:
        /*0004*/ 	.word	0x00000082


	//----- nvinfo : EIATTR_KPARAM_INFO
	.align		4
.L_15:
        /*0008*/ 	.byte	0x04, 0x17
        /*000a*/ 	.short	(.L_17 - .L_16)
.L_16:
        /*000c*/ 	.word	0x00000000
        /*0010*/ 	.short	0x0005
        /*0012*/ 	.short	0x0020
        /*0014*/ 	.byte	0x00, 0xf0, 0x11, 0x00


	//----- nvinfo : EIATTR_KPARAM_INFO
	.align		4
.L_17:
        /*0018*/ 	.byte	0x04, 0x17
        /*001a*/ 	.short	(.L_19 - .L_18)
.L_18:
        /*001c*/ 	.word	0x00000000
        /*0020*/ 	.short	0x0004
        /*0022*/ 	.short	0x001c
        /*0024*/ 	.byte	0x00, 0xf0, 0x11, 0x00


	//----- nvinfo : EIATTR_KPARAM_INFO
	.align		4
.L_19:
        /*0028*/ 	.byte	0x04, 0x17
        /*002a*/ 	.short	(.L_21 - .L_20)
.L_20:
        /*002c*/ 	.word	0x00000000
        /*0030*/ 	.short	0x0003
        /*0032*/ 	.short	0x0018
        /*0034*/ 	.byte	0x00, 0xf0, 0x11, 0x00


	//----- nvinfo : EIATTR_KPARAM_INFO
	.align		4
.L_21:
        /*0038*/ 	.byte	0x04, 0x17
        /*003a*/ 	.short	(.L_23 - .L_22)
.L_22:
        /*003c*/ 	.word	0x00000000
        /*0040*/ 	.short	0x0002
        /*0042*/ 	.short	0x0010
        /*0044*/ 	.byte	0x00, 0xf5, 0x21, 0x00


	//----- nvinfo : EIATTR_KPARAM_INFO
	.align		4
.L_23:
        /*0048*/ 	.byte	0x04, 0x17
        /*004a*/ 	.short	(.L_25 - .L_24)
.L_24:
        /*004c*/ 	.word	0x00000000
        /*0050*/ 	.short	0x0001
        /*0052*/ 	.short	0x0008
        /*0054*/ 	.byte	0x00, 0xf5, 0x21, 0x00


	//----- nvinfo : EIATTR_KPARAM_INFO
	.align		4
.L_25:
        /*0058*/ 	.byte	0x04, 0x17
        /*005a*/ 	.short	(.L_27 - .L_26)
.L_26:
        /*005c*/ 	.word	0x00000000
        /*0060*/ 	.short	0x0000
        /*0062*/ 	.short	0x0000
        /*0064*/ 	.byte	0x00, 0xf5, 0x21, 0x00


	//----- nvinfo : EIATTR_SPARSE_MMA_MASK
	.align		4
.L_27:
        /*0068*/ 	.byte	0x03, 0x50
        /*006a*/ 	.short	0x0000


	//----- nvinfo : EIATTR_MAXREG_COUNT
	.align		4
        /*006c*/ 	.byte	0x03, 0x1b
        /*006e*/ 	.short	0x00ff


	//----- nvinfo : EIATTR_MERCURY_ISA_VERSION
	.align		4
        /*0070*/ 	.byte	0x03, 0x5f
        /*0072*/ 	.short	0x0101


	//----- nvinfo : EIATTR_VRC_CTA_INIT_COUNT
	.align		4
        /*0074*/ 	.byte	0x02, 0x4a
	.zero		1
	.zero		1


	//----- nvinfo : EIATTR_EXIT_INSTR_OFFSETS
	.align		4
        /*0078*/ 	.byte	0x04, 0x1c
        /*007a*/ 	.short	(.L_29 - .L_28)


	//   ....[0]....
.L_28:
        /*007c*/ 	.word	0x00000050


	//   ....[1]....
        /*0080*/ 	.word	0x000009e0


	//   ....[2]....
        /*0084*/ 	.word	0x00000c80


	//----- nvinfo : EIATTR_CRS_STACK_SIZE
	.align		4
.L_29:
        /*0088*/ 	.byte	0x04, 0x1e
        /*008a*/ 	.short	(.L_31 - .L_30)
.L_30:
        /*008c*/ 	.word	0x00000000


	//----- nvinfo : EIATTR_CBANK_PARAM_SIZE
	.align		4
.L_31:
        /*0090*/ 	.byte	0x03, 0x19
        /*0092*/ 	.short	0x0024


	//----- nvinfo : EIATTR_PARAM_CBANK
	.align		4
        /*0094*/ 	.byte	0x04, 0x0a
        /*0096*/ 	.short	(.L_33 - .L_32)
	.align		4
.L_32:
        /*0098*/ 	.word	index@(.nv.constant0._Z9finishCSMPfS_S_iii)
        /*009c*/ 	.short	0x0380
        /*009e*/ 	.short	0x0024


	//----- nvinfo : EIATTR_SW_WAR
	.align		4
.L_33:
        /*00a0*/ 	.byte	0x04, 0x36
        /*00a2*/ 	.short	(.L_35 - .L_34)
.L_34:
        /*00a4*/ 	.word	0x00000008
.L_35:


//--------------------- .nv.info._Z13getSumSquaresPfS_ii --------------------------
	.section	.nv.info._Z13getSumSquaresPfS_ii,"",@"SHT_CUDA_INFO"
	.sectionflags	@""
	.align	4


	//----- nvinfo : EIATTR_CUDA_API_VERSION
	.align		4
        /*0000*/ 	.byte	0x04, 0x37
        /*0002*/ 	.short	(.L_37 - .L_36)
.L_36:
        /*0004*/ 	.word	0x00000082


	//----- nvinfo : EIATTR_KPARAM_INFO
	.align		4
.L_37:
        /*0008*/ 	.byte	0x04, 0x17
        /*000a*/ 	.short	(.L_39 - .L_38)
.L_38:
        /*000c*/ 	.word	0x00000000
        /*0010*/ 	.short	0x0003
        /*0012*/ 	.short	0x0014
        /*0014*/ 	.byte	0x00, 0xf0, 0x11, 0x00


	//----- nvinfo : EIATTR_KPARAM_INFO
	.align		4
.L_39:
        /*0018*/ 	.byte	0x04, 0x17
        /*001a*/ 	.short	(.L_41 - .L_40)
.L_40:
        /*001c*/ 	.word	0x00000000
        /*0020*/ 	.short	0x0002
        /*0022*/ 	.short	0x0010
        /*0024*/ 	.byte	0x00, 0xf0, 0x11, 0x00


	//----- nvinfo : EIATTR_KPARAM_INFO
	.align		4
.L_41:
        /*0028*/ 	.byte	0x04, 0x17
        /*002a*/ 	.short	(.L_43 - .L_42)
.L_42:
        /*002c*/ 	.word	0x00000000
        /*0030*/ 	.short	0x0001
        /*0032*/ 	.short	0x0008
        /*0034*/ 	.byte	0x00, 0xf5, 0x21, 0x00


	//----- nvinfo : EIATTR_KPARAM_INFO
	.align		4
.L_43:
        /*0038*/ 	.byte	0x04, 0x17
        /*003a*/ 	.short	(.L_45 - .L_44)
.L_44:
        /*003c*/ 	.word	0x00000000
        /*0040*/ 	.short	0x0000
        /*0042*/ 	.short	0x0000
        /*0044*/ 	.byte	0x00, 0xf5, 0x21, 0x00


	//----- nvinfo : EIATTR_SPARSE_MMA_MASK
	.align		4
.L_45:
        /*0048*/ 	.byte	0x03, 0x50
        /*004a*/ 	.short	0x0000


	//----- nvinfo : EIATTR_MAXREG_COUNT
	.align		4
        /*004c*/ 	.byte	0x03, 0x1b
        /*004e*/ 	.short	0x00ff


	//----- nvinfo : EIATTR_NUM_BARRIERS
	.align		4
        /*0050*/ 	.byte	0x02, 0x4c
        /*0052*/ 	.byte	0x01
	.zero		1


	//----- nvinfo : EIATTR_MERCURY_ISA_VERSION
	.align		4
        /*0054*/ 	.byte	0x03, 0x5f
        /*0056*/ 	.short	0x0101


	//----- nvinfo : EIATTR_VRC_CTA_INIT_COUNT
	.align		4
        /*0058*/ 	.byte	0x02, 0x4a
	.zero		1
	.zero		1


	//----- nvinfo : EIATTR_EXIT_INSTR_OFFSETS
	.align		4
        /*005c*/ 	.byte	0x04, 0x1c
        /*005e*/ 	.short	(.L_47 - .L_46)


	//   ....[0]....
.L_46:
        /*0060*/ 	.word	0x00001690


	//----- nvinfo : EIATTR_CRS_STACK_SIZE
	.align		4
.L_47:
        /*0064*/ 	.byte	0x04, 0x1e
        /*0066*/ 	.short	(.L_49 - .L_48)
.L_48:
        /*0068*/ 	.word	0x00000000


	//----- nvinfo : EIATTR_CBANK_PARAM_SIZE
	.align		4
.L_49:
        /*006c*/ 	.byte	0x03, 0x19
        /*006e*/ 	.short	0x0018


	//----- nvinfo : EIATTR_PARAM_CBANK
	.align		4
        /*0070*/ 	.byte	0x04, 0x0a
        /*0072*/ 	.short	(.L_51 - .L_50)
	.align		4
.L_50:
        /*0074*/ 	.word	index@(.nv.constant0._Z13getSumSquaresPfS_ii)
        /*0078*/ 	.short	0x0380
        /*007a*/ 	.short	0x0018


	//----- nvinfo : EIATTR_SW_WAR
	.align		4
.L_51:
        /*007c*/ 	.byte	0x04, 0x36
        /*007e*/ 	.short	(.L_53 - .L_52)
.L_52:
        /*0080*/ 	.word	0x00000008
.L_53:


//--------------------- .nv.callgraph             --------------------------
	.section	.nv.callgraph,"",@"SHT_CUDA_CALLGRAPH"
	.align	4
	.sectionentsize	8
	.align		4
        /*0000*/ 	.word	0x00000000
	.align		4
        /*0004*/ 	.word	0xffffffff
	.align		4
        /*0008*/ 	.word	0x00000000
	.align		4
        /*000c*/ 	.word	0xfffffffe
	.align		4
        /*0010*/ 	.word	0x00000000
	.align		4
        /*0014*/ 	.word	0xfffffffd
	.align		4
        /*0018*/ 	.word	0x00000000
	.align		4
        /*001c*/ 	.word	0xfffffffc


//--------------------- .text._Z9finishCSMPfS_S_iii --------------------------
	.section	.text._Z9finishCSMPfS_S_iii,"ax",@progbits
	.align	128
        .global         _Z9finishCSMPfS_S_iii
        .type           _Z9finishCSMPfS_S_iii,@function
        .size           _Z9finishCSMPfS_S_iii,(.L_x_59 - _Z9finishCSMPfS_S_iii)
        .other          _Z9finishCSMPfS_S_iii,@"STO_CUDA_ENTRY STV_DEFAULT"
_Z9finishCSMPfS_S_iii:
.text._Z9finishCSMPfS_S_iii:
[----:B------:R-:W-:Y:S08]  /*0000*/  LDC R1, c[0x0][0x37c] ;  /* 0x0000df00ff017b82 */ /* 0x000ff00000000800 */
[----:B------:R-:W0:Y:S02]  /*0010*/  LDC R21, c[0x0][0x3a0] ;  /* 0x0000e800ff157b82 */ /* 0x000e240000000800 */
[----:B0-----:R-:W-:-:S04]  /*0020*/  VIMNMX.U32 R0, PT, PT, R21, 0x200, !PT ;  /* 0x0000020015007848 */ /* 0x001fc80007fe0000 */
[----:B------:R-:W-:-:S04]  /*0030*/  SHF.R.S32.HI R0, RZ, 0x9, R0 ;  /* 0x00000009ff007819 */ /* 0x000fc80000011400 */
[----:B------:R-:W-:-:S13]  /*0040*/  ISETP.GE.AND P0, PT, R0, 0x1, PT ;  /* 0x000000010000780c */ /* 0x000fda0003f06270 */
[----:B------:R-:W-:Y:S05]  /*0050*/  @!P0 EXIT ;  /* 0x000000000000894d */ /* 0x000fea0003800000 */
[----:B------:R-:W0:Y:S01]  /*0060*/  S2R R23, SR_CTAID.X ;  /* 0x0000000000177919 */ /* 0x000e220000002500 */
[----:B------:R-:W0:Y:S01]  /*0070*/  LDC.64 R12, c[0x0][0x390] ;  /* 0x0000e400ff0c7b82 */ /* 0x000e220000000a00 */
[C---:B------:R-:W-:Y:S01]  /*0080*/  ISETP.GE.U32.AND P0, PT, R0.reuse, 0x4, PT ;  /* 0x000000040000780c */ /* 0x040fe20003f06070 */
[----:B------:R-:W1:Y:S01]  /*0090*/  LDCU.64 UR4, c[0x0][0x358] ;  /* 0x00006b00ff0477ac */ /* 0x000e620008000a00 */
[----:B------:R-:W2:Y:S01]  /*00a0*/  S2R R22, SR_TID.X ;  /* 0x0000000000167919 */ /* 0x000ea20000002100 */
[----:B------:R-:W-:Y:S01]  /*00b0*/  HFMA2 R11, -RZ, RZ, 0, 0 ;  /* 0x00000000ff0b7431 */ /* 0x000fe200000001ff */
[----:B------:R-:W-:Y:S02]  /*00c0*/  VIMNMX R21, PT, PT, R21, 0x200, PT ;  /* 0x0000020015157848 */ /* 0x000fe40003fe0100 */
[----:B------:R-:W-:Y:S01]  /*00d0*/  LOP3.LUT R20, R0, 0x3, RZ, 0xc0, !PT ;  /* 0x0000000300147812 */ /* 0x000fe200078ec0ff */
[----:B0-----:R-:W-:-:S06]  /*00e0*/  IMAD.WIDE.U32 R12, R23, 0x4, R12 ;  /* 0x00000004170c7825 */ /* 0x001fcc00078e000c */
[----:B-12---:R-:W-:Y:S05]  /*00f0*/  @!P0 BRA `(.L_x_0) ;  /* 0x0000000800348947 */ /* 0x006fea0003800000 */
[----:B------:R-:W0:Y:S01]  /*0100*/  LDCU UR6, c[0x0][0x39c] ;  /* 0x00007380ff0677ac */ /* 0x000e220008000800 */
[----:B------:R-:W1:Y:S01]  /*0110*/  LDC.64 R14, c[0x0][0x380] ;  /* 0x0000e000ff0e7b82 */ /* 0x000e620000000a00 */
[----:B------:R-:W-:Y:S01]  /*0120*/  LOP3.LUT R11, R0, 0x7ffffffc, RZ, 0xc0, !PT ;  /* 0x7ffffffc000b7812 */ /* 0x000fe200078ec0ff */
[C-C-:B------:R-:W-:Y:S01]  /*0130*/  IMAD R7, R21.reuse, 0x3, R22.reuse ;  /* 0x0000000315077824 */ /* 0x140fe200078e0216 */
[----:B------:R-:W-:Y:S01]  /*0140*/  IADD3 R10, PT, PT, R22, R21, RZ ;  /* 0x00000015160a7210 */ /* 0x000fe20007ffe0ff */
[----:B------:R-:W2:Y:S01]  /*0150*/  LDCU UR7, c[0x0][0x39c] ;  /* 0x00007380ff0777ac */ /* 0x000ea20008000800 */
[-C--:B------:R-:W-:Y:S01]  /*0160*/  LEA R9, R21, R22.reuse, 0x1 ;  /* 0x0000001615097211 */ /* 0x080fe200078e08ff */
[----:B------:R-:W-:Y:S01]  /*0170*/  IMAD.MOV R4, RZ, RZ, -R11 ;  /* 0x000000ffff047224 */ /* 0x000fe200078e0a0b */
[----:B------:R-:W-:Y:S01]  /*0180*/  MOV R6, R22 ;  /* 0x0000001600067202 */ /* 0x000fe20000000f00 */
[----:B------:R-:W3:Y:S01]  /*0190*/  LDC.64 R16, c[0x0][0x388] ;  /* 0x0000e200ff107b82 */ /* 0x000ee20000000a00 */
[----:B0-----:R-:W-:-:S02]  /*01a0*/  IMAD R8, R23, UR6, R22 ;  /* 0x0000000617087c24 */ /* 0x001fc4000f8e0216 */
[----:B------:R-:W-:Y:S02]  /*01b0*/  IMAD R5, R23, UR6, R10 ;  /* 0x0000000617057c24 */ /* 0x000fe4000f8e020a */
[C---:B------:R-:W-:Y:S01]  /*01c0*/  IMAD R2, R21.reuse, 0x3, R8 ;  /* 0x0000000315027824 */ /* 0x040fe200078e0208 */
[----:B--2---:R-:W-:-:S07]  /*01d0*/  LEA R3, R21, R8, 0x1 ;  /* 0x0000000815037211 */ /* 0x004fce00078e08ff */
.L_x_21:
[----:B------:R-:W-:Y:S01]  /*01e0*/  ISETP.GE.AND P0, PT, R6, UR7, PT ;  /* 0x0000000706007c0c */ /* 0x000fe2000bf06270 */
[----:B------:R-:W-:-:S12]  /*01f0*/  BSSY.RECONVERGENT B0, `(.L_x_1) ;  /* 0x000001b000007945 */ /* 0x000fd80003800200 */
[----:B0-2-4-:R-:W-:Y:S05]  /*0200*/  @P0 BRA `(.L_x_2) ;  /* 0x0000000000640947 */ /* 0x015fea0003800000 */
[----:B---3--:R-:W-:Y:S01]  /*0210*/  IMAD.WIDE R24, R6, 0x4, R16 ;  /* 0x0000000406187825 */ /* 0x008fe200078e0210 */
[----:B------:R-:W2:Y:S03]  /*0220*/  LDG.E R27, desc[UR4][R12.64] ;  /* 0x000000040c1b7981 */ /* 0x000ea6000c1e1900 */
[----:B-1----:R-:W-:Y:S02]  /*0230*/  IMAD.WIDE R18, R8, 0x4, R14 ;  /* 0x0000000408127825 */ /* 0x002fe400078e020e */
[----:B------:R-:W2:Y:S04]  /*0240*/  LDG.E R24, desc[UR4][R24.64] ;  /* 0x0000000418187981 */ /* 0x000ea8000c1e1900 */
[----:B------:R-:W3:Y:S01]  /*0250*/  LDG.E R0, desc[UR4][R18.64] ;  /* 0x0000000412007981 */ /* 0x000ee2000c1e1900 */
[----:B------:R-:W-:Y:S01]  /*0260*/  BSSY.RECONVERGENT B1, `(.L_x_3) ;  /* 0x0000012000017945 */ /* 0x000fe20003800200 */
[----:B--2---:R-:W-:Y:S01]  /*0270*/  FADD R27, R24, R27 ;  /* 0x0000001b181b7221 */ /* 0x004fe20000000000 */
[----:B---3--:R-:W-:-:S05]  /*0280*/  FADD R0, R0, R0 ;  /* 0x0000000000007221 */ /* 0x008fca0000000000 */
[C---:B------:R-:W-:Y:S01]  /*0290*/  FSETP.GEU.AND P0, PT, R27.reuse, R0, PT ;  /* 0x000000001b00720b */ /* 0x040fe20003f0e000 */
[----:B------:R-:W-:-:S05]  /*02a0*/  FADD R0, R27, -R0 ;  /* 0x800000001b007221 */ /* 0x000fca0000000000 */
[----:B------:R-:W-:-:S04]  /*02b0*/  FSEL R27, R0, RZ, P0 ;  /* 0x000000ff001b7208 */ /* 0x000fc80000000000 */
[----:B------:R-:W-:Y:S01]  /*02c0*/  IADD3 R0, PT, PT, R27, -0xd000000, RZ ;  /* 0xf30000001b007810 */ /* 0x000fe20007ffe0ff */
[----:B------:R0:W1:Y:S03]  /*02d0*/  MUFU.RSQ R28, R27 ;  /* 0x0000001b001c7308 */ /* 0x0000660000001400 */
[----:B------:R-:W-:-:S13]  /*02e0*/  ISETP.GT.U32.AND P0, PT, R0, 0x727fffff, PT ;  /* 0x727fffff0000780c */ /* 0x000fda0003f04070 */
[----:B0-----:R-:W-:Y:S05]  /*02f0*/  @!P0 BRA `(.L_x_4) ;  /* 0x0000000000108947 */ /* 0x001fea0003800000 */
[----:B------:R-:W-:Y:S02]  /*0300*/  MOV R0, R27 ;  /* 0x0000001b00007202 */ /* 0x000fe40000000f00 */
[----:B------:R-:W-:-:S07]  /*0310*/  MOV R24, 0x330 ;  /* 0x0000033000187802 */ /* 0x000fce0000000f00 */
[----:B-1----:R-:W-:Y:S05]  /*0320*/  CALL.REL.NOINC `($__internal_0_$__cuda_sm20_sqrt_rn_f32_slowpath) ;  /* 0x0000000800587944 */ /* 0x002fea0003c00000 */
[----:B------:R-:W-:Y:S05]  /*0330*/  BRA `(.L_x_5) ;  /* 0x0000000000107947 */ /* 0x000fea0003800000 */
.L_x_4:
[----:B-1----:R-:W-:Y:S01]  /*0340*/  FMUL.FTZ R26, R27, R28 ;  /* 0x0000001c1b1a7220 */ /* 0x002fe20000410000 */
[----:B------:R-:W-:-:S03]  /*0350*/  FMUL.FTZ R0, R28, 0.5 ;  /* 0x3f0000001c007820 */ /* 0x000fc60000410000 */
[----:B------:R-:W-:-:S04]  /*0360*/  FFMA R25, -R26, R26, R27 ;  /* 0x0000001a1a197223 */ /* 0x000fc8000000011b */
[----:B------:R-:W-:-:S07]  /*0370*/  FFMA R26, R25, R0, R26 ;  /* 0x00000000191a7223 */ /* 0x000fce000000001a */
.L_x_5:
[----:B------:R-:W-:Y:S05]  /*0380*/  BSYNC.RECONVERGENT B1 ;  /* 0x0000000000017941 */ /* 0x000fea0003800200 */
.L_x_3:
[----:B------:R0:W-:Y:S02]  /*0390*/  STG.E desc[UR4][R18.64], R26 ;  /* 0x0000001a12007986 */ /* 0x0001e4000c101904 */
.L_x_2:
[----:B------:R-:W-:Y:S05]  /*03a0*/  BSYNC.RECONVERGENT B0 ;  /* 0x0000000000007941 */ /* 0x000fea0003800200 */
.L_x_1:
[----:B------:R-:W-:Y:S01]  /*03b0*/  ISETP.GE.AND P0, PT, R10, UR7, PT ;  /* 0x000000070a007c0c */ /* 0x000fe2000bf06270 */
[----:B------:R-:W-:-:S12]  /*03c0*/  BSSY.RECONVERGENT B0, `(.L_x_6) ;  /* 0x000001b000007945 */ /* 0x000fd80003800200 */
[----:B------:R-:W-:Y:S05]  /*03d0*/  @P0 BRA `(.L_x_7) ;  /* 0x0000000000640947 */ /* 0x000fea0003800000 */
[----:B---3--:R-:W-:Y:S01]  /*03e0*/  IMAD.WIDE R24, R10, 0x4, R16 ;  /* 0x000000040a187825 */ /* 0x008fe200078e0210 */
[----:B------:R-:W2:Y:S03]  /*03f0*/  LDG.E R27, desc[UR4][R12.64] ;  /* 0x000000040c1b7981 */ /* 0x000ea6000c1e1900 */
[----:B01----:R-:W-:Y:S02]  /*0400*/  IMAD.WIDE R18, R5, 0x4, R14 ;  /* 0x0000000405127825 */ /* 0x003fe400078e020e */
[----:B------:R-:W2:Y:S04]  /*0410*/  LDG.E R24, desc[UR4][R24.64] ;  /* 0x0000000418187981 */ /* 0x000ea8000c1e1900 */
[----:B------:R-:W3:Y:S01]  /*0420*/  LDG.E R0, desc[UR4][R18.64] ;  /* 0x0000000412007981 */ /* 0x000ee2000c1e1900 */
[----:B------:R-:W-:Y:S01]  /*0430*/  BSSY.RECONVERGENT B1, `(.L_x_8) ;  /* 0x0000012000017945 */ /* 0x000fe20003800200 */
[----:B--2---:R-:W-:Y:S01]  /*0440*/  FADD R27, R24, R27 ;  /* 0x0000001b181b7221 */ /* 0x004fe20000000000 */
[----:B---3--:R-:W-:-:S05]  /*0450*/  FADD R0, R0, R0 ;  /* 0x0000000000007221 */ /* 0x008fca0000000000 */
[C---:B------:R-:W-:Y:S01]  /*0460*/  FSETP.GEU.AND P0, PT, R27.reuse, R0, PT ;  /* 0x000000001b00720b */ /* 0x040fe20003f0e000 */
[----:B------:R-:W-:-:S05]  /*0470*/  FADD R0, R27, -R0 ;  /* 0x800000001b007221 */ /* 0x000fca0000000000 */
[----:B------:R-:W-:-:S05]  /*0480*/  FSEL R27, R0, RZ, P0 ;  /* 0x000000ff001b7208 */ /* 0x000fca0000000000 */
[----:B------:R-:W-:Y:S01]  /*0490*/  VIADD R0, R27, 0xf3000000 ;  /* 0xf30000001b007836 */ /* 0x000fe20000000000 */
[----:B------:R0:W1:Y:S04]  /*04a0*/  MUFU.RSQ R28, R27 ;  /* 0x0000001b001c7308 */ /* 0x0000680000001400 */
[----:B------:R-:W-:-:S13]  /*04b0*/  ISETP.GT.U32.AND P0, PT, R0, 0x727fffff, PT ;  /* 0x727fffff0000780c */ /* 0x000fda0003f04070 */
[----:B01----:R-:W-:Y:S05]  /*04c0*/  @!P0 BRA `(.L_x_9) ;  /* 0x0000000000108947 */ /* 0x003fea0003800000 */
[----:B------:R-:W-:Y:S02]  /*04d0*/  MOV R0, R27 ;  /* 0x0000001b00007202 */ /* 0x000fe40000000f00 */
[----:B------:R-:W-:-:S07]  /*04e0*/  MOV R24, 0x500 ;  /* 0x0000050000187802 */ /* 0x000fce0000000f00 */
[----:B------:R-:W-:Y:S05]  /*04f0*/  CALL.REL.NOINC `($__internal_0_$__cuda_sm20_sqrt_rn_f32_slowpath) ;  /* 0x0000000400e47944 */ /* 0x000fea0003c00000 */
[----:B------:R-:W-:Y:S05]  /*0500*/  BRA `(.L_x_10) ;  /* 0x0000000000107947 */ /* 0x000fea0003800000 */
.L_x_9:
[----:B------:R-:W-:Y:S01]  /*0510*/  FMUL.FTZ R26, R27, R28 ;  /* 0x0000001c1b1a7220 */ /* 0x000fe20000410000 */
[----:B------:R-:W-:-:S03]  /*0520*/  FMUL.FTZ R0, R28, 0.5 ;  /* 0x3f0000001c007820 */ /* 0x000fc60000410000 */
[----:B------:R-:W-:-:S04]  /*0530*/  FFMA R25, -R26, R26, R27 ;  /* 0x0000001a1a197223 */ /* 0x000fc8000000011b */
[----:B------:R-:W-:-:S07]  /*0540*/  FFMA R26, R25, R0, R26 ;  /* 0x00000000191a7223 */ /* 0x000fce000000001a */
.L_x_10:
[----:B------:R-:W-:Y:S05]  /*0550*/  BSYNC.RECONVERGENT B1 ;  /* 0x0000000000017941 */ /* 0x000fea0003800200 */
.L_x_8:
[----:B------:R2:W-:Y:S02]  /*0560*/  STG.E desc[UR4][R18.64], R26 ;  /* 0x0000001a12007986 */ /* 0x0005e4000c101904 */
.L_x_7:
[----:B------:R-:W-:Y:S05]  /*0570*/  BSYNC.RECONVERGENT B0 ;  /* 0x0000000000007941 */ /* 0x000fea0003800200 */
.L_x_6:
[----:B------:R-:W-:Y:S01]  /*0580*/  ISETP.GE.AND P0, PT, R9, UR7, PT ;  /* 0x0000000709007c0c */ /* 0x000fe2000bf06270 */
[----:B------:R-:W-:-:S12]  /*0590*/  BSSY.RECONVERGENT B0, `(.L_x_11) ;  /* 0x000001b000007945 */ /* 0x000fd80003800200 */
[----:B------:R-:W-:Y:S05]  /*05a0*/  @P0 BRA `(.L_x_12) ;  /* 0x0000000000640947 */ /* 0x000fea0003800000 */
[----:B---3--:R-:W-:Y:S01]  /*05b0*/  IMAD.WIDE R24, R9, 0x4, R16 ;  /* 0x0000000409187825 */ /* 0x008fe200078e0210 */
[----:B------:R-:W3:Y:S03]  /*05c0*/  LDG.E R27, desc[UR4][R12.64] ;  /* 0x000000040c1b7981 */ /* 0x000ee6000c1e1900 */
[----:B012---:R-:W-:Y:S02]  /*05d0*/  IMAD.WIDE R18, R3, 0x4, R14 ;  /* 0x0000000403127825 */ /* 0x007fe400078e020e */
[----:B------:R-:W3:Y:S04]  /*05e0*/  LDG.E R24, desc[UR4][R24.64] ;  /* 0x0000000418187981 */ /* 0x000ee8000c1e1900 */
[----:B------:R-:W2:Y:S01]  /*05f0*/  LDG.E R0, desc[UR4][R18.64] ;  /* 0x0000000412007981 */ /* 0x000ea2000c1e1900 */
[----:B------:R-:W-:Y:S01]  /*0600*/  BSSY.RECONVERGENT B1, `(.L_x_13) ;  /* 0x0000012000017945 */ /* 0x000fe20003800200 */
[----:B---3--:R-:W-:Y:S01]  /*0610*/  FADD R27, R24, R27 ;  /* 0x0000001b181b7221 */ /* 0x008fe20000000000 */
[----:B--2---:R-:W-:-:S05]  /*0620*/  FADD R0, R0, R0 ;  /* 0x0000000000007221 */ /* 0x004fca0000000000 */
        /* <DEDUP_REMOVED lines=11> */
.L_x_14:
[----:B-1----:R-:W-:Y:S01]  /*06e0*/  FMUL.FTZ R26, R27, R28 ;  /* 0x0000001c1b1a7220 */ /* 0x002fe20000410000 */
[----:B------:R-:W-:-:S03]  /*06f0*/  FMUL.FTZ R0, R28, 0.5 ;  /* 0x3f0000001c007820 */ /* 0x000fc60000410000 */
[----:B------:R-:W-:-:S04]  /*0700*/  FFMA R25, -R26, R26, R27 ;  /* 0x0000001a1a197223 */ /* 0x000fc8000000011b */
[----:B------:R-:W-:-:S07]  /*0710*/  FFMA R26, R25, R0, R26 ;  /* 0x00000000191a7223 */ /* 0x000fce000000001a */
.L_x_15:
[----:B------:R-:W-:Y:S05]  /*0720*/  BSYNC.RECONVERGENT B1 ;  /* 0x0000000000017941 */ /* 0x000fea0003800200 */
.L_x_13:
[----:B------:R4:W-:Y:S02]  /*0730*/  STG.E desc[UR4][R18.64], R26 ;  /* 0x0000001a12007986 */ /* 0x0009e4000c101904 */
.L_x_12:
[----:B------:R-:W-:Y:S05]  /*0740*/  BSYNC.RECONVERGENT B0 ;  /* 0x0000000000007941 */ /* 0x000fea0003800200 */
.L_x_11:
[----:B------:R-:W-:Y:S01]  /*0750*/  ISETP.GE.AND P0, PT, R7, UR7, PT ;  /* 0x0000000707007c0c */ /* 0x000fe2000bf06270 */
[----:B------:R-:W-:-:S12]  /*0760*/  BSSY.RECONVERGENT B0, `(.L_x_16) ;  /* 0x000001b000007945 */ /* 0x000fd80003800200 */
[----:B------:R-:W-:Y:S05]  /*0770*/  @P0 BRA `(.L_x_17) ;  /* 0x0000000000640947 */ /* 0x000fea0003800000 */
[----:B---3--:R-:W-:Y:S01]  /*0780*/  IMAD.WIDE R24, R7, 0x4, R16 ;  /* 0x0000000407187825 */ /* 0x008fe200078e0210 */
[----:B------:R-:W3:Y:S03]  /*0790*/  LDG.E R27, desc[UR4][R12.64] ;  /* 0x000000040c1b7981 */ /* 0x000ee6000c1e1900 */
[----:B012-4-:R-:W-:Y:S02]  /*07a0*/  IMAD.WIDE R18, R2, 0x4, R14 ;  /* 0x0000000402127825 */ /* 0x017fe400078e020e */
        /* <DEDUP_REMOVED lines=12> */
[----:B------:R-:W-:Y:S01]  /*0870*/  IMAD.MOV.U32 R0, RZ, RZ, R27 ;  /* 0x000000ffff007224 */ /* 0x000fe200078e001b */
[----:B------:R-:W-:-:S07]  /*0880*/  MOV R24, 0x8a0 ;  /* 0x000008a000187802 */ /* 0x000fce0000000f00 */
[----:B-1----:R-:W-:Y:S05]  /*0890*/  CALL.REL.NOINC `($__internal_0_$__cuda_sm20_sqrt_rn_f32_slowpath) ;  /* 0x0000000000fc7944 */ /* 0x002fea0003c00000 */
[----:B------:R-:W-:Y:S05]  /*08a0*/  BRA `(.L_x_20) ;  /* 0x0000000000107947 */ /* 0x000fea0003800000 */
.L_x_19:
[----:B-1----:R-:W-:Y:S01]  /*08b0*/  FMUL.FTZ R26, R27, R28 ;  /* 0x0000001c1b1a7220 */ /* 0x002fe20000410000 */
[----:B------:R-:W-:-:S03]  /*08c0*/  FMUL.FTZ R0, R28, 0.5 ;  /* 0x3f0000001c007820 */ /* 0x000fc60000410000 */
[----:B------:R-:W-:-:S04]  /*08d0*/  FFMA R25, -R26, R26, R27 ;  /* 0x0000001a1a197223 */ /* 0x000fc8000000011b */
[----:B------:R-:W-:-:S07]  /*08e0*/  FFMA R26, R25, R0, R26 ;  /* 0x00000000191a7223 */ /* 0x000fce000000001a */
.L_x_20:
[----:B------:R-:W-:Y:S05]  /*08f0*/  BSYNC.RECONVERGENT B1 ;  /* 0x0000000000017941 */ /* 0x000fea0003800200 */
.L_x_18:
[----:B------:R0:W-:Y:S02]  /*0900*/  STG.E desc[UR4][R18.64], R26 ;  /* 0x0000001a12007986 */ /* 0x0001e4000c101904 */
.L_x_17:
[----:B------:R-:W-:Y:S05]  /*0910*/  BSYNC.RECONVERGENT B0 ;  /* 0x0000000000007941 */ /* 0x000fea0003800200 */
.L_x_16:
[----:B------:R-:W-:Y:S01]  /*0920*/  IADD3 R4, PT, PT, R4, 0x4, RZ ;  /* 0x0000000404047810 */ /* 0x000fe20007ffe0ff */
[C---:B------:R-:W-:Y:S01]  /*0930*/  IMAD R3, R21.reuse, 0x4, R3 ;  /* 0x0000000415037824 */ /* 0x040fe200078e0203 */
[C---:B------:R-:W-:Y:S02]  /*0940*/  LEA R10, R21.reuse, R10, 0x2 ;  /* 0x0000000a150a7211 */ /* 0x040fe400078e10ff */
[----:B------:R-:W-:Y:S02]  /*0950*/  ISETP.NE.AND P0, PT, R4, RZ, PT ;  /* 0x000000ff0400720c */ /* 0x000fe40003f05270 */
[C---:B------:R-:W-:Y:S02]  /*0960*/  LEA R5, R21.reuse, R5, 0x2 ;  /* 0x0000000515057211 */ /* 0x040fe400078e10ff */
[C---:B------:R-:W-:Y:S02]  /*0970*/  LEA R9, R21.reuse, R9, 0x2 ;  /* 0x0000000915097211 */ /* 0x040fe400078e10ff */
[----:B------:R-:W-:-:S02]  /*0980*/  LEA R7, R21, R7, 0x2 ;  /* 0x0000000715077211 */ /* 0x000fc400078e10ff */
[C---:B------:R-:W-:Y:S02]  /*0990*/  LEA R2, R21.reuse, R2, 0x2 ;  /* 0x0000000215027211 */ /* 0x040fe400078e10ff */
[C---:B------:R-:W-:Y:S02]  /*09a0*/  LEA R6, R21.reuse, R6, 0x2 ;  /* 0x0000000615067211 */ /* 0x040fe400078e10ff */
[----:B------:R-:W-:Y:S01]  /*09b0*/  LEA R8, R21, R8, 0x2 ;  /* 0x0000000815087211 */ /* 0x000fe200078e10ff */
[----:B------:R-:W-:Y:S06]  /*09c0*/  @P0 BRA `(.L_x_21) ;  /* 0xfffffff800040947 */ /* 0x000fec000383ffff */
.L_x_0:
[----:B------:R-:W-:-:S13]  /*09d0*/  ISETP.NE.AND P0, PT, R20, RZ, PT ;  /* 0x000000ff1400720c */ /* 0x000fda0003f05270 */
[----:B------:R-:W-:Y:S05]  /*09e0*/  @!P0 EXIT ;  /* 0x000000000000894d */ /* 0x000fea0003800000 */
[----:B------:R-:W0:Y:S01]  /*09f0*/  LDC.64 R2, c[0x0][0x380] ;  /* 0x0000e000ff027b82 */ /* 0x000e220000000a00 */
[----:B------:R-:W5:Y:S01]  /*0a00*/  LDCU UR6, c[0x0][0x39c] ;  /* 0x00007380ff0677ac */ /* 0x000f620008000800 */
[----:B------:R-:W-:Y:S02]  /*0a10*/  IMAD R22, R11, R21, R22 ;  /* 0x000000150b167224 */ /* 0x000fe400078e0216 */
[----:B------:R-:W-:Y:S01]  /*0a20*/  IMAD.MOV R20, RZ, RZ, -R20 ;  /* 0x000000ffff147224 */ /* 0x000fe200078e0a14 */
[----:B------:R-:W0:Y:S03]  /*0a30*/  LDCU UR7, c[0x0][0x39c] ;  /* 0x00007380ff0777ac */ /* 0x000e260008000800 */
[----:B------:R-:W0:Y:S01]  /*0a40*/  LDC.64 R4, c[0x0][0x388] ;  /* 0x0000e200ff047b82 */ /* 0x000e220000000a00 */
[----:B-----5:R-:W-:-:S07]  /*0a50*/  IMAD R23, R23, UR6, R22 ;  /* 0x0000000617177c24 */ /* 0x020fce000f8e0216 */
.L_x_27:
[----:B0-----:R-:W-:Y:S01]  /*0a60*/  ISETP.GE.AND P1, PT, R22, UR7, PT ;  /* 0x0000000716007c0c */ /* 0x001fe2000bf26270 */
[----:B------:R-:W-:Y:S01]  /*0a70*/  BSSY.RECONVERGENT B0, `(.L_x_22) ;  /* 0x000001d000007945 */ /* 0x000fe20003800200 */
[----:B------:R-:W-:-:S04]  /*0a80*/  IADD3 R20, PT, PT, R20, 0x1, RZ ;  /* 0x0000000114147810 */ /* 0x000fc80007ffe0ff */
[----:B------:R-:W-:-:S07]  /*0a90*/  ISETP.NE.AND P0, PT, R20, RZ, PT ;  /* 0x000000ff1400720c */ /* 0x000fce0003f05270 */
[----:B------:R-:W-:Y:S06]  /*0aa0*/  @P1 BRA `(.L_x_23) ;  /* 0x0000000000641947 */ /* 0x000fec0003800000 */
[----:B------:R-:W-:Y:S01]  /*0ab0*/  IMAD.WIDE R8, R22, 0x4, R4 ;  /* 0x0000000416087825 */ /* 0x000fe200078e0204 */
[----:B------:R-:W5:Y:S03]  /*0ac0*/  LDG.E R11, desc[UR4][R12.64] ;  /* 0x000000040c0b7981 */ /* 0x000f66000c1e1900 */
[----:B------:R-:W-:Y:S02]  /*0ad0*/  IMAD.WIDE R6, R23, 0x4, R2 ;  /* 0x0000000417067825 */ /* 0x000fe400078e0202 */
[----:B------:R-:W5:Y:S04]  /*0ae0*/  LDG.E R8, desc[UR4][R8.64] ;  /* 0x0000000408087981 */ /* 0x000f68000c1e1900 */
[----:B------:R-:W2:Y:S01]  /*0af0*/  LDG.E R0, desc[UR4][R6.64] ;  /* 0x0000000406007981 */ /* 0x000ea2000c1e1900 */
[----:B------:R-:W-:Y:S01]  /*0b00*/  BSSY.RECONVERGENT B1, `(.L_x_24) ;  /* 0x0000012000017945 */ /* 0x000fe20003800200 */
[----:B-----5:R-:W-:Y:S01]  /*0b10*/  FADD R11, R8, R11 ;  /* 0x0000000b080b7221 */ /* 0x020fe20000000000 */
[----:B--2---:R-:W-:-:S04]  /*0b20*/  FADD R0, R0, R0 ;  /* 0x0000000000007221 */ /* 0x004fc80000000000 */
[C---:B------:R-:W-:Y:S01]  /*0b30*/  FADD R10, R11.reuse, -R0 ;  /* 0x800000000b0a7221 */ /* 0x040fe20000000000 */
[----:B------:R-:W-:-:S04]  /*0b40*/  FSETP.GEU.AND P1, PT, R11, R0, PT ;  /* 0x000000000b00720b */ /* 0x000fc80003f2e000 */
[----:B------:R-:W-:-:S04]  /*0b50*/  FSEL R11, R10, RZ, P1 ;  /* 0x000000ff0a0b7208 */ /* 0x000fc80000800000 */
[----:B------:R-:W-:Y:S01]  /*0b60*/  IADD3 R0, PT, PT, R11, -0xd000000, RZ ;  /* 0xf30000000b007810 */ /* 0x000fe20007ffe0ff */
[----:B------:R0:W2:Y:S03]  /*0b70*/  MUFU.RSQ R10, R11 ;  /* 0x0000000b000a7308 */ /* 0x0000a60000001400 */
[----:B------:R-:W-:-:S13]  /*0b80*/  ISETP.GT.U32.AND P1, PT, R0, 0x727fffff, PT ;  /* 0x727fffff0000780c */ /* 0x000fda0003f24070 */
[----:B0-----:R-:W-:Y:S05]  /*0b90*/  @!P1 BRA `(.L_x_25) ;  /* 0x0000000000109947 */ /* 0x001fea0003800000 */
[----:B------:R-:W-:Y:S02]  /*0ba0*/  MOV R0, R11 ;  /* 0x0000000b00007202 */ /* 0x000fe40000000f00 */
[----:B------:R-:W-:-:S07]  /*0bb0*/  MOV R24, 0xbd0 ;  /* 0x00000bd000187802 */ /* 0x000fce0000000f00 */
[----:B-1234-:R-:W-:Y:S05]  /*0bc0*/  CALL.REL.NOINC `($__internal_0_$__cuda_sm20_sqrt_rn_f32_slowpath) ;  /* 0x0000000000307944 */ /* 0x01efea0003c00000 */
[----:B------:R-:W-:Y:S05]  /*0bd0*/  BRA `(.L_x_26) ;  /* 0x0000000000107947 */ /* 0x000fea0003800000 */
.L_x_25:
[----:B--2-4-:R-:W-:Y:S01]  /*0be0*/  FMUL.FTZ R26, R11, R10 ;  /* 0x0000000a0b1a7220 */ /* 0x014fe20000410000 */
[----:B------:R-:W-:-:S03]  /*0bf0*/  FMUL.FTZ R0, R10, 0.5 ;  /* 0x3f0000000a007820 */ /* 0x000fc60000410000 */
[----:B------:R-:W-:-:S04]  /*0c00*/  FFMA R9, -R26, R26, R11 ;  /* 0x0000001a1a097223 */ /* 0x000fc8000000010b */
[----:B------:R-:W-:-:S07]  /*0c10*/  FFMA R26, R9, R0, R26 ;  /* 0x00000000091a7223 */ /* 0x000fce000000001a */
.L_x_26:
[----:B------:R-:W-:Y:S05]  /*0c20*/  BSYNC.RECONVERGENT B1 ;  /* 0x0000000000017941 */ /* 0x000fea0003800200 */
.L_x_24:
[----:B------:R0:W-:Y:S02]  /*0c30*/  STG.E desc[UR4][R6.64], R26 ;  /* 0x0000001a06007986 */ /* 0x0001e4000c101904 */
.L_x_23:
[----:B------:R-:W-:Y:S05]  /*0c40*/  BSYNC.RECONVERGENT B0 ;  /* 0x0000000000007941 */ /* 0x000fea0003800200 */
.L_x_22:
[----:B------:R-:W-:Y:S01]  /*0c50*/  IADD3 R23, PT, PT, R23, R21, RZ ;  /* 0x0000001517177210 */ /* 0x000fe20007ffe0ff */
[----:B------:R-:W-:Y:S01]  /*0c60*/  IMAD.IADD R22, R22, 0x1, R21 ;  /* 0x0000000116167824 */ /* 0x000fe200078e0215 */
[----:B------:R-:W-:Y:S06]  /*0c70*/  @P0 BRA `(.L_x_27) ;  /* 0xfffffffc00780947 */ /* 0x000fec000383ffff */
[----:B------:R-:W-:Y:S05]  /*0c80*/  EXIT ;  /* 0x000000000000794d */ /* 0x000fea0003800000 */
        .weak           $__internal_0_$__cuda_sm20_sqrt_rn_f32_slowpath
        .type           $__internal_0_$__cuda_sm20_sqrt_rn_f32_slowpath,@function
        .size           $__internal_0_$__cuda_sm20_sqrt_rn_f32_slowpath,(.L_x_59 - $__internal_0_$__cuda_sm20_sqrt_rn_f32_slowpath)
$__internal_0_$__cuda_sm20_sqrt_rn_f32_slowpath:
[----:B------:R-:W-:-:S13]  /*0c90*/  LOP3.LUT P1, RZ, R0, 0x7fffffff, RZ, 0xc0, !PT ;  /* 0x7fffffff00ff7812 */ /* 0x000fda000782c0ff */
[----:B------:R-:W-:Y:S01]  /*0ca0*/  @!P1 MOV R26, R0 ;  /* 0x00000000001a9202 */ /* 0x000fe20000000f00 */
[----:B------:R-:W-:Y:S06]  /*0cb0*/  @!P1 BRA `(.L_x_28) ;  /* 0x0000000000409947 */ /* 0x000fec0003800000 */
[----:B------:R-:W-:-:S13]  /*0cc0*/  FSETP.GEU.FTZ.AND P1, PT, R0, RZ, PT ;  /* 0x000000ff0000720b */ /* 0x000fda0003f3e000 */
[----:B------:R-:W-:Y:S01]  /*0cd0*/  @!P1 MOV R26, 0x7fffffff ;  /* 0x7fffffff001a9802 */ /* 0x000fe20000000f00 */
[----:B------:R-:W-:Y:S06]  /*0ce0*/  @!P1 BRA `(.L_x_28) ;  /* 0x0000000000349947 */ /* 0x000fec0003800000 */
[----:B------:R-:W-:-:S13]  /*0cf0*/  FSETP.GTU.FTZ.AND P1, PT, |R0|, +INF , PT ;  /* 0x7f8000000000780b */ /* 0x000fda0003f3c200 */
[----:B------:R-:W-:Y:S01]  /*0d00*/  @P1 FADD.FTZ R26, R0, 1 ;  /* 0x3f800000001a1421 */ /* 0x000fe20000010000 */
[----:B------:R-:W-:Y:S06]  /*0d10*/  @P1 BRA `(.L_x_28) ;  /* 0x0000000000281947 */ /* 0x000fec0003800000 */
[----:B------:R-:W-:-:S13]  /*0d20*/  FSETP.NEU.FTZ.AND P1, PT, |R0|, +INF , PT ;  /* 0x7f8000000000780b */ /* 0x000fda0003f3d200 */
[----:B------:R-:W-:-:S04]  /*0d30*/  @P1 FFMA R25, R0, 1.84467440737095516160e+19, RZ ;  /* 0x5f80000000191823 */ /* 0x000fc800000000ff */
[----:B------:R-:W0:Y:S02]  /*0d40*/  @P1 MUFU.RSQ R26, R25 ;  /* 0x00000019001a1308 */ /* 0x000e240000001400 */
[----:B0-----:R-:W-:Y:S01]  /*0d50*/  @P1 FMUL.FTZ R28, R25, R26 ;  /* 0x0000001a191c1220 */ /* 0x001fe20000410000 */
[----:B------:R-:W-:-:S03]  /*0d60*/  @P1 FMUL.FTZ R26, R26, 0.5 ;  /* 0x3f0000001a1a1820 */ /* 0x000fc60000410000 */
[----:B------:R-:W-:-:S04]  /*0d70*/  @P1 FADD.FTZ R27, -R28, -RZ ;  /* 0x800000ff1c1b1221 */ /* 0x000fc80000010100 */
[----:B------:R-:W-:-:S04]  /*0d80*/  @P1 FFMA R27, R28, R27, R25 ;  /* 0x0000001b1c1b1223 */ /* 0x000fc80000000019 */
[----:B------:R-:W-:Y:S01]  /*0d90*/  @P1 FFMA R27, R27, R26, R28 ;  /* 0x0000001a1b1b1223 */ /* 0x000fe2000000001c */
[----:B------:R-:W-:-:S03]  /*0da0*/  @!P1 MOV R26, R0 ;  /* 0x00000000001a9202 */ /* 0x000fc60000000f00 */
[----:B------:R-:W-:-:S07]  /*0db0*/  @P1 FMUL.FTZ R26, R27, 2.3283064365386962891e-10 ;  /* 0x2f8000001b1a1820 */ /* 0x000fce0000410000 */
.L_x_28:
[----:B------:R-:W-:-:S04]  /*0dc0*/  HFMA2 R25, -RZ, RZ, 0, 0 ;  /* 0x00000000ff197431 */ /* 0x000fc800000001ff */
[----:B------:R-:W-:Y:S05]  /*0dd0*/  RET.REL.NODEC R24 `(_Z9finishCSMPfS_S_iii) ;  /* 0xfffffff018887950 */ /* 0x000fea0003c3ffff */
.L_x_29:
[----:B------:R-:W-:-:S00]  /*0de0*/  BRA `(.L_x_29) ;  /* 0xfffffffc00fc7947 */ /* 0x000fc0000383ffff */
[----:B------:R-:W-:-:S00]  /*0df0*/  NOP ;  /* 0x0000000000007918 */ /* 0x000fc00000000000 */
        /* <DEDUP_REMOVED lines=8> */
.L_x_59:


//--------------------- .text._Z13getSumSquaresPfS_ii --------------------------
	.section	.text._Z13getSumSquaresPfS_ii,"ax",@progbits
	.align	128
        .global         _Z13getSumSquaresPfS_ii
        .type           _Z13getSumSquaresPfS_ii,@function
        .size           _Z13getSumSquaresPfS_ii,(.L_x_61 - _Z13getSumSquaresPfS_ii)
        .other          _Z13getSumSquaresPfS_ii,@"STO_CUDA_ENTRY STV_DEFAULT"
_Z13getSumSquaresPfS_ii:
.text._Z13getSumSquaresPfS_ii:
[----:B------:R-:W-:Y:S01]  /*0000*/  LDC R1, c[0x0][0x37c] ;  /* 0x0000df00ff017b82 */ /* 0x000fe20000000800 */
[----:B------:R-:W0:Y:S01]  /*0010*/  LDCU UR6, c[0x0][0x394] ;  /* 0x00007280ff0677ac */ /* 0x000e220008000800 */
[----:B------:R-:W1:Y:S01]  /*0020*/  S2R R0, SR_CTAID.X ;  /* 0x0000000000007919 */ /* 0x000e620000002500 */
[----:B------:R-:W2:Y:S01]  /*0030*/  LDCU.64 UR8, c[0x0][0x358] ;  /* 0x00006b00ff0877ac */ /* 0x000ea20008000a00 */
[----:B0-----:R-:W-:-:S04]  /*0040*/  UISETP.LT.U32.AND UP0, UPT, UR6, 0x200, UPT ;  /* 0x000002000600788c */ /* 0x001fc8000bf01070 */
[----:B------:R-:W-:-:S04]  /*0050*/  USEL UR4, UR6, 0x200, !UP0 ;  /* 0x0000020006047887 */ /* 0x000fc8000c000000 */
[----:B------:R-:W-:-:S04]  /*0060*/  USHF.R.S32.HI UR4, URZ, 0x9, UR4 ;  /* 0x00000009ff047899 */ /* 0x000fc80008011404 */
[----:B------:R-:W-:-:S09]  /*0070*/  UISETP.GE.AND UP0, UPT, UR4, 0x1, UPT ;  /* 0x000000010400788c */ /* 0x000fd2000bf06270 */
[----:B-12---:R-:W-:Y:S05]  /*0080*/  BRA.U !UP0, `(.L_x_30) ;  /* 0x00000009081c7547 */ /* 0x006fea000b800000 */
[----:B------:R-:W0:Y:S01]  /*0090*/  S2R R4, SR_TID.X ;  /* 0x0000000000047919 */ /* 0x000e220000002100 */
[----:B------:R-:W-:Y:S01]  /*00a0*/  UISETP.LT.AND UP0, UPT, UR6, 0x200, UPT ;  /* 0x000002000600788c */ /* 0x000fe2000bf01270 */
[----:B------:R-:W-:Y:S01]  /*00b0*/  HFMA2 R5, -RZ, RZ, 0, 0 ;  /* 0x00000000ff057431 */ /* 0x000fe200000001ff */
[----:B------:R-:W-:Y:S02]  /*00c0*/  ULOP3.LUT UR10, UR4, 0x3, URZ, 0xc0, !UPT ;  /* 0x00000003040a7892 */ /* 0x000fe4000f8ec0ff */
[----:B------:R-:W-:Y:S02]  /*00d0*/  USEL UR6, UR6, 0x200, UP0 ;  /* 0x0000020006067887 */ /* 0x000fe40008000000 */
[----:B------:R-:W-:-:S09]  /*00e0*/  UISETP.GE.U32.AND UP0, UPT, UR4, 0x4, UPT ;  /* 0x000000040400788c */ /* 0x000fd2000bf06070 */
[----:B------:R-:W-:Y:S05]  /*00f0*/  BRA.U !UP0, `(.L_x_31) ;  /* 0x0000000508807547 */ /* 0x000fea000b800000 */
[----:B------:R-:W1:Y:S01]  /*0100*/  LDC.64 R2, c[0x0][0x380] ;  /* 0x0000e000ff027b82 */ /* 0x000e620000000a00 */
[----:B------:R-:W-:Y:S01]  /*0110*/  ULOP3.LUT UR4, UR4, 0x7ffffffc, URZ, 0xc0, !UPT ;  /* 0x7ffffffc04047892 */ /* 0x000fe2000f8ec0ff */
[----:B------:R-:W-:Y:S01]  /*0120*/  MOV R6, RZ ;  /* 0x000000ff00067202 */ /* 0x000fe20000000f00 */
[----:B------:R-:W2:Y:S04]  /*0130*/  LDCU UR11, c[0x0][0x394] ;  /* 0x00007280ff0b77ac */ /* 0x000ea80008000800 */
[----:B------:R-:W-:Y:S01]  /*0140*/  MOV R5, UR4 ;  /* 0x0000000400057c02 */ /* 0x000fe20008000f00 */
[----:B------:R-:W3:Y:S06]  /*0150*/  LDCU UR7, c[0x0][0x390] ;  /* 0x00007200ff0777ac */ /* 0x000eec0008000800 */
.L_x_44:
[C---:B0-----:R-:W-:Y:S01]  /*0160*/  IMAD R11, R6.reuse, UR6, R4 ;  /* 0x00000006060b7c24 */ /* 0x041fe2000f8e0204 */
[----:B------:R-:W-:Y:S01]  /*0170*/  IADD3 R6, PT, PT, R6, 0x4, RZ ;  /* 0x0000000406067810 */ /* 0x000fe20007ffe0ff */
[----:B------:R-:W-:Y:S03]  /*0180*/  BSSY.RECONVERGENT B0, `(.L_x_32) ;  /* 0x0000014000007945 */ /* 0x000fe60003800200 */
[----:B---3--:R-:W-:Y:S02]  /*0190*/  ISETP.GE.AND P1, PT, R11, UR7, PT ;  /* 0x000000070b007c0c */ /* 0x008fe4000bf26270 */
[----:B------:R-:W-:-:S11]  /*01a0*/  ISETP.NE.AND P0, PT, R6, R5, PT ;  /* 0x000000050600720c */ /* 0x000fd60003f05270 */
[----:B--2---:R-:W-:Y:S05]  /*01b0*/  @P1 BRA `(.L_x_33) ;  /* 0x0000000000281947 */ /* 0x004fea0003800000 */
[----:B------:R-:W-:-:S04]  /*01c0*/  IMAD R9, R0, UR7, R11 ;  /* 0x0000000700097c24 */ /* 0x000fc8000f8e020b */
[----:B-1----:R-:W-:-:S06]  /*01d0*/  IMAD.WIDE R8, R9, 0x4, R2 ;  /* 0x0000000409087825 */ /* 0x002fcc00078e0202 */
[----:B------:R-:W3:Y:S01]  /*01e0*/  LDG.E R8, desc[UR8][R8.64] ;  /* 0x0000000808087981 */ /* 0x000ee2000c1e1900 */
[----:B------:R-:W0:Y:S01]  /*01f0*/  S2UR UR5, SR_CgaCtaId ;  /* 0x00000000000579c3 */ /* 0x000e220000008800 */
[----:B------:R-:W-:Y:S02]  /*0200*/  UMOV UR4, 0x400 ;  /* 0x0000040000047882 */ /* 0x000fe40000000000 */
[----:B0-----:R-:W-:-:S06]  /*0210*/  ULEA UR4, UR5, UR4, 0x18 ;  /* 0x0000000405047291 */ /* 0x001fcc000f8ec0ff */
[----:B------:R-:W-:Y:S01]  /*0220*/  LEA R10, R11, UR4, 0x2 ;  /* 0x000000040b0a7c11 */ /* 0x000fe2000f8e10ff */
[----:B---3--:R-:W-:-:S05]  /*0230*/  FMUL R7, R8, R8 ;  /* 0x0000000808077220 */ /* 0x008fca0000400000 */
[----:B------:R0:W-:Y:S01]  /*0240*/  STS [R10], R7 ;  /* 0x000000070a007388 */ /* 0x0001e20000000800 */
[----:B------:R-:W-:Y:S05]  /*0250*/  BRA `(.L_x_34) ;  /* 0x0000000000187947 */ /* 0x000fea0003800000 */
.L_x_33:
[----:B--2---:R-:W-:-:S13]  /*0260*/  ISETP.GE.AND P1, PT, R11, UR11, PT ;  /* 0x0000000b0b007c0c */ /* 0x004fda000bf26270 */
[----:B------:R-:W0:Y:S01]  /*0270*/  @!P1 S2R R8, SR_CgaCtaId ;  /* 0x0000000000089919 */ /* 0x000e220000008800 */
[----:B------:R-:W-:-:S04]  /*0280*/  @!P1 MOV R7, 0x400 ;  /* 0x0000040000079802 */ /* 0x000fc80000000f00 */
[----:B0-----:R-:W-:-:S04]  /*0290*/  @!P1 LEA R8, R8, R7, 0x18 ;  /* 0x0000000708089211 */ /* 0x001fc800078ec0ff */
[----:B------:R-:W-:-:S05]  /*02a0*/  @!P1 LEA R8, R11, R8, 0x2 ;  /* 0x000000080b089211 */ /* 0x000fca00078e10ff */
[----:B------:R3:W-:Y:S02]  /*02b0*/  @!P1 STS [R8], RZ ;  /* 0x000000ff08009388 */ /* 0x0007e40000000800 */
.L_x_34:
[----:B--2---:R-:W-:Y:S05]  /*02c0*/  BSYNC.RECONVERGENT B0 ;  /* 0x0000000000007941 */ /* 0x004fea0003800200 */
.L_x_32:
[----:B------:R-:W-:Y:S01]  /*02d0*/  IADD3 R11, PT, PT, R11, UR6, RZ ;  /* 0x000000060b0b7c10 */ /* 0x000fe2000fffe0ff */
[----:B------:R-:W-:Y:S03]  /*02e0*/  BSSY.RECONVERGENT B0, `(.L_x_35) ;  /* 0x0000014000007945 */ /* 0x000fe60003800200 */
[----:B------:R-:W-:-:S13]  /*02f0*/  ISETP.GE.AND P1, PT, R11, UR7, PT ;  /* 0x000000070b007c0c */ /* 0x000fda000bf26270 */
[----:B------:R-:W-:Y:S05]  /*0300*/  @!P1 BRA `(.L_x_36) ;  /* 0x0000000000209947 */ /* 0x000fea0003800000 */
[----:B------:R-:W-:-:S13]  /*0310*/  ISETP.GE.AND P1, PT, R11, UR11, PT ;  /* 0x0000000b0b007c0c */ /* 0x000fda000bf26270 */
[----:B------:R-:W-:Y:S05]  /*0320*/  @P1 BRA `(.L_x_37) ;  /* 0x00000000003c1947 */ /* 0x000fea0003800000 */
[----:B------:R-:W2:Y:S01]  /*0330*/  S2UR UR5, SR_CgaCtaId ;  /* 0x00000000000579c3 */ /* 0x000ea20000008800 */
[----:B------:R-:W-:Y:S02]  /*0340*/  UMOV UR4, 0x400 ;  /* 0x0000040000047882 */ /* 0x000fe40000000000 */
[----:B--2---:R-:W-:-:S06]  /*0350*/  ULEA UR4, UR5, UR4, 0x18 ;  /* 0x0000000405047291 */ /* 0x004fcc000f8ec0ff */
[----:B0-----:R-:W-:-:S05]  /*0360*/  LEA R7, R11, UR4, 0x2 ;  /* 0x000000040b077c11 */ /* 0x001fca000f8e10ff */
[----:B------:R2:W-:Y:S01]  /*0370*/  STS [R7], RZ ;  /* 0x000000ff07007388 */ /* 0x0005e20000000800 */
[----:B------:R-:W-:Y:S05]  /*0380*/  BRA `(.L_x_37) ;  /* 0x0000000000247947 */ /* 0x000fea0003800000 */
.L_x_36:
[----:B------:R-:W-:-:S04]  /*0390*/  IMAD R9, R0, UR7, R11 ;  /* 0x0000000700097c24 */ /* 0x000fc8000f8e020b */
[----:B-1-3--:R-:W-:-:S06]  /*03a0*/  IMAD.WIDE R8, R9, 0x4, R2 ;  /* 0x0000000409087825 */ /* 0x00afcc00078e0202 */
[----:B------:R-:W2:Y:S01]  /*03b0*/  LDG.E R8, desc[UR8][R8.64] ;  /* 0x0000000808087981 */ /* 0x000ea2000c1e1900 */
[----:B------:R-:W1:Y:S01]  /*03c0*/  S2UR UR5, SR_CgaCtaId ;  /* 0x00000000000579c3 */ /* 0x000e620000008800 */
[----:B------:R-:W-:Y:S02]  /*03d0*/  UMOV UR4, 0x400 ;  /* 0x0000040000047882 */ /* 0x000fe40000000000 */
[----:B-1----:R-:W-:-:S06]  /*03e0*/  ULEA UR4, UR5, UR4, 0x18 ;  /* 0x0000000405047291 */ /* 0x002fcc000f8ec0ff */
[----:B0-----:R-:W-:Y:S01]  /*03f0*/  LEA R10, R11, UR4, 0x2 ;  /* 0x000000040b0a7c11 */ /* 0x001fe2000f8e10ff */
[----:B--2---:R-:W-:-:S05]  /*0400*/  FMUL R7, R8, R8 ;  /* 0x0000000808077220 */ /* 0x004fca0000400000 */
[----:B------:R0:W-:Y:S02]  /*0410*/  STS [R10], R7 ;  /* 0x000000070a007388 */ /* 0x0001e40000000800 */
.L_x_37:
[----:B------:R-:W-:Y:S05]  /*0420*/  BSYNC.RECONVERGENT B0 ;  /* 0x0000000000007941 */ /* 0x000fea0003800200 */
.L_x_35:
[----:B------:R-:W-:Y:S01]  /*0430*/  IADD3 R11, PT, PT, R11, UR6, RZ ;  /* 0x000000060b0b7c10 */ /* 0x000fe2000fffe0ff */
[----:B------:R-:W-:Y:S03]  /*0440*/  BSSY.RECONVERGENT B0, `(.L_x_38) ;  /* 0x0000014000007945 */ /* 0x000fe60003800200 */
[----:B------:R-:W-:-:S13]  /*0450*/  ISETP.GE.AND P1, PT, R11, UR7, PT ;  /* 0x000000070b007c0c */ /* 0x000fda000bf26270 */
[----:B------:R-:W-:Y:S05]  /*0460*/  @!P1 BRA `(.L_x_39) ;  /* 0x0000000000209947 */ /* 0x000fea0003800000 */
[----:B------:R-:W-:-:S13]  /*0470*/  ISETP.GE.AND P1, PT, R11, UR11, PT ;  /* 0x0000000b0b007c0c */ /* 0x000fda000bf26270 */
[----:B------:R-:W-:Y:S05]  /*0480*/  @P1 BRA `(.L_x_40) ;  /* 0x00000000003c1947 */ /* 0x000fea0003800000 */
[----:B------:R-:W4:Y:S01]  /*0490*/  S2UR UR5, SR_CgaCtaId ;  /* 0x00000000000579c3 */ /* 0x000f220000008800 */
[----:B------:R-:W-:Y:S02]  /*04a0*/  UMOV UR4, 0x400 ;  /* 0x0000040000047882 */ /* 0x000fe40000000000 */
[----:B----4-:R-:W-:-:S06]  /*04b0*/  ULEA UR4, UR5, UR4, 0x18 ;  /* 0x0000000405047291 */ /* 0x010fcc000f8ec0ff */
[----:B0-2---:R-:W-:-:S05]  /*04c0*/  LEA R7, R11, UR4, 0x2 ;  /* 0x000000040b077c11 */ /* 0x005fca000f8e10ff */
[----:B------:R4:W-:Y:S01]  /*04d0*/  STS [R7], RZ ;  /* 0x000000ff07007388 */ /* 0x0009e20000000800 */
[----:B------:R-:W-:Y:S05]  /*04e0*/  BRA `(.L_x_40) ;  /* 0x0000000000247947 */ /* 0x000fea0003800000 */
.L_x_39:
        /* <DEDUP_REMOVED lines=9> */
.L_x_40:
[----:B------:R-:W-:Y:S05]  /*0580*/  BSYNC.RECONVERGENT B0 ;  /* 0x0000000000007941 */ /* 0x000fea0003800200 */
.L_x_38:
[----:B0-2-4-:R-:W-:Y:S01]  /*0590*/  IADD3 R7, PT, PT, R11, UR6, RZ ;  /* 0x000000060b077c10 */ /* 0x015fe2000fffe0ff */
[----:B------:R-:W-:Y:S03]  /*05a0*/  BSSY.RECONVERGENT B0, `(.L_x_41) ;  /* 0x0000014000007945 */ /* 0x000fe60003800200 */
[----:B------:R-:W-:-:S13]  /*05b0*/  ISETP.GE.AND P1, PT, R7, UR7, PT ;  /* 0x0000000707007c0c */ /* 0x000fda000bf26270 */
[----:B------:R-:W-:Y:S05]  /*05c0*/  @!P1 BRA `(.L_x_42) ;  /* 0x0000000000209947 */ /* 0x000fea0003800000 */
[----:B------:R-:W-:-:S13]  /*05d0*/  ISETP.GE.AND P1, PT, R7, UR11, PT ;  /* 0x0000000b07007c0c */ /* 0x000fda000bf26270 */
[----:B------:R-:W-:Y:S05]  /*05e0*/  @P1 BRA `(.L_x_43) ;  /* 0x00000000003c1947 */ /* 0x000fea0003800000 */
[----:B------:R-:W0:Y:S01]  /*05f0*/  S2UR UR5, SR_CgaCtaId ;  /* 0x00000000000579c3 */ /* 0x000e220000008800 */
[----:B------:R-:W-:Y:S02]  /*0600*/  UMOV UR4, 0x400 ;  /* 0x0000040000047882 */ /* 0x000fe40000000000 */
[----:B0-----:R-:W-:-:S06]  /*0610*/  ULEA UR4, UR5, UR4, 0x18 ;  /* 0x0000000405047291 */ /* 0x001fcc000f8ec0ff */
[----:B------:R-:W-:-:S05]  /*0620*/  LEA R7, R7, UR4, 0x2 ;  /* 0x0000000407077c11 */ /* 0x000fca000f8e10ff */
[----:B------:R0:W-:Y:S01]  /*0630*/  STS [R7], RZ ;  /* 0x000000ff07007388 */ /* 0x0001e20000000800 */
[----:B------:R-:W-:Y:S05]  /*0640*/  BRA `(.L_x_43) ;  /* 0x0000000000247947 */ /* 0x000fea0003800000 */
.L_x_42:
[----:B------:R-:W-:-:S04]  /*0650*/  IMAD R9, R0, UR7, R7 ;  /* 0x0000000700097c24 */ /* 0x000fc8000f8e0207 */
[----:B-1-3--:R-:W-:-:S06]  /*0660*/  IMAD.WIDE R8, R9, 0x4, R2 ;  /* 0x0000000409087825 */ /* 0x00afcc00078e0202 */
[----:B------:R-:W2:Y:S01]  /*0670*/  LDG.E R8, desc[UR8][R8.64] ;  /* 0x0000000808087981 */ /* 0x000ea2000c1e1900 */
[----:B------:R-:W0:Y:S01]  /*0680*/  S2UR UR5, SR_CgaCtaId ;  /* 0x00000000000579c3 */ /* 0x000e220000008800 */
[----:B------:R-:W-:Y:S02]  /*0690*/  UMOV UR4, 0x400 ;  /* 0x0000040000047882 */ /* 0x000fe40000000000 */
[----:B0-----:R-:W-:-:S06]  /*06a0*/  ULEA UR4, UR5, UR4, 0x18 ;  /* 0x0000000405047291 */ /* 0x001fcc000f8ec0ff */
[----:B------:R-:W-:Y:S01]  /*06b0*/  LEA R10, R7, UR4, 0x2 ;  /* 0x00000004070a7c11 */ /* 0x000fe2000f8e10ff */
[----:B--2---:R-:W-:-:S05]  /*06c0*/  FMUL R7, R8, R8 ;  /* 0x0000000808077220 */ /* 0x004fca0000400000 */
[----:B------:R2:W-:Y:S02]  /*06d0*/  STS [R10], R7 ;  /* 0x000000070a007388 */ /* 0x0005e40000000800 */
.L_x_43:
[----:B------:R-:W-:Y:S05]  /*06e0*/  BSYNC.RECONVERGENT B0 ;  /* 0x0000000000007941 */ /* 0x000fea0003800200 */
.L_x_41:
[----:B------:R-:W-:Y:S05]  /*06f0*/  @P0 BRA `(.L_x_44) ;  /* 0xfffffff800980947 */ /* 0x000fea000383ffff */
.L_x_31:
[----:B------:R-:W-:-:S09]  /*0700*/  UISETP.NE.AND UP0, UPT, UR10, URZ, UPT ;  /* 0x000000ff0a00728c */ /* 0x000fd2000bf05270 */
[----:B------:R-:W-:Y:S05]  /*0710*/  BRA.U !UP0, `(.L_x_30) ;  /* 0x0000000108787547 */ /* 0x000fea000b800000 */
[----:B0-2---:R-:W0:Y:S01]  /*0720*/  LDC.64 R6, c[0x0][0x380] ;  /* 0x0000e000ff067b82 */ /* 0x005e220000000a00 */
[----:B------:R-:W2:Y:S01]  /*0730*/  LDCU UR11, c[0x0][0x390] ;  /* 0x00007200ff0b77ac */ /* 0x000ea20008000800 */
[----:B------:R-:W4:Y:S01]  /*0740*/  LDCU UR12, c[0x0][0x394] ;  /* 0x00007280ff0c77ac */ /* 0x000f220008000800 */
[----:B------:R-:W-:-:S05]  /*0750*/  UMOV UR4, URZ ;  /* 0x000000ff00047c82 */ /* 0x000fca0008000000 */
.L_x_48:
[----:B0-----:R-:W-:Y:S01]  /*0760*/  IMAD R9, R5, UR6, R4 ;  /* 0x0000000605097c24 */ /* 0x001fe2000f8e0204 */
[----:B------:R-:W-:Y:S01]  /*0770*/  UIADD3 UR4, UPT, UPT, UR4, 0x1, URZ ;  /* 0x0000000104047890 */ /* 0x000fe2000fffe0ff */
[----:B------:R-:W-:Y:S03]  /*0780*/  BSSY.RECONVERGENT B0, `(.L_x_45) ;  /* 0x0000015000007945 */ /* 0x000fe60003800200 */
[----:B--2---:R-:W-:Y:S01]  /*0790*/  ISETP.GE.AND P0, PT, R9, UR11, PT ;  /* 0x0000000b09007c0c */ /* 0x004fe2000bf06270 */
[----:B------:R-:W-:-:S12]  /*07a0*/  UISETP.NE.AND UP0, UPT, UR4, UR10, UPT ;  /* 0x0000000a0400728c */ /* 0x000fd8000bf05270 */
[----:B------:R-:W-:Y:S05]  /*07b0*/  @!P0 BRA `(.L_x_46) ;  /* 0x0000000000208947 */ /* 0x000fea0003800000 */
[----:B----4-:R-:W-:-:S13]  /*07c0*/  ISETP.GE.AND P0, PT, R9, UR12, PT ;  /* 0x0000000c09007c0c */ /* 0x010fda000bf06270 */
[----:B------:R-:W-:Y:S05]  /*07d0*/  @P0 BRA `(.L_x_47) ;  /* 0x00000000003c0947 */ /* 0x000fea0003800000 */
[----:B------:R-:W2:Y:S01]  /*07e0*/  S2UR UR7, SR_CgaCtaId ;  /* 0x00000000000779c3 */ /* 0x000ea20000008800 */
[----:B------:R-:W-:Y:S02]  /*07f0*/  UMOV UR5, 0x400 ;  /* 0x0000040000057882 */ /* 0x000fe40000000000 */
[----:B--2---:R-:W-:-:S06]  /*0800*/  ULEA UR5, UR7, UR5, 0x18 ;  /* 0x0000000507057291 */ /* 0x004fcc000f8ec0ff */
[----:B-1----:R-:W-:-:S05]  /*0810*/  LEA R2, R9, UR5, 0x2 ;  /* 0x0000000509027c11 */ /* 0x002fca000f8e10ff */
[----:B------:R2:W-:Y:S01]  /*0820*/  STS [R2], RZ ;  /* 0x000000ff02007388 */ /* 0x0005e20000000800 */
[----:B------:R-:W-:Y:S05]  /*0830*/  BRA `(.L_x_47) ;  /* 0x0000000000247947 */ /* 0x000fea0003800000 */
.L_x_46:
[----:B-1----:R-:W-:-:S04]  /*0840*/  IMAD R3, R0, UR11, R9 ;  /* 0x0000000b00037c24 */ /* 0x002fc8000f8e0209 */
[----:B0-----:R-:W-:-:S06]  /*0850*/  IMAD.WIDE R2, R3, 0x4, R6 ;  /* 0x0000000403027825 */ /* 0x001fcc00078e0206 */
[----:B------:R-:W3:Y:S01]  /*0860*/  LDG.E R2, desc[UR8][R2.64] ;  /* 0x0000000802027981 */ /* 0x000ee2000c1e1900 */
[----:B------:R-:W0:Y:S01]  /*0870*/  S2UR UR7, SR_CgaCtaId ;  /* 0x00000000000779c3 */ /* 0x000e220000008800 */
[----:B------:R-:W-:Y:S02]  /*0880*/  UMOV UR5, 0x400 ;  /* 0x0000040000057882 */ /* 0x000fe40000000000 */
[----:B0-----:R-:W-:-:S06]  /*0890*/  ULEA UR5, UR7, UR5, 0x18 ;  /* 0x0000000507057291 */ /* 0x001fcc000f8ec0ff */
[----:B------:R-:W-:Y:S01]  /*08a0*/  LEA R9, R9, UR5, 0x2 ;  /* 0x0000000509097c11 */ /* 0x000fe2000f8e10ff */
[----:B---3--:R-:W-:-:S05]  /*08b0*/  FMUL R8, R2, R2 ;  /* 0x0000000202087220 */ /* 0x008fca0000400000 */
[----:B------:R0:W-:Y:S02]  /*08c0*/  STS [R9], R8 ;  /* 0x0000000809007388 */ /* 0x0001e40000000800 */
.L_x_47:
[----:B----4-:R-:W-:Y:S05]  /*08d0*/  BSYNC.RECONVERGENT B0 ;  /* 0x0000000000007941 */ /* 0x010fea0003800200 */
.L_x_45:
[----:B------:R-:W-:Y:S01]  /*08e0*/  IADD3 R5, PT, PT, R5, 0x1, RZ ;  /* 0x0000000105057810 */ /* 0x000fe20007ffe0ff */
[----:B------:R-:W-:Y:S06]  /*08f0*/  BRA.U UP0, `(.L_x_48) ;  /* 0xfffffffd00987547 */ /* 0x000fec000b83ffff */
.L_x_30:
[----:B------:R-:W4:Y:S02]  /*0900*/  LDCU UR4, c[0x0][0x394] ;  /* 0x00007280ff0477ac */ /* 0x000f240008000800 */
[----:B----4-:R-:W-:-:S04]  /*0910*/  USHF.R.S32.HI UR4, URZ, 0x1, UR4 ;  /* 0x00000001ff047899 */ /* 0x010fc80008011404 */
[----:B------:R-:W-:Y:S01]  /*0920*/  UISETP.GE.AND UP0, UPT, UR4, 0x1, UPT ;  /* 0x000000010400788c */ /* 0x000fe2000bf06270 */
[----:B------:R-:W-:Y:S08]  /*0930*/  BAR.SYNC.DEFER_BLOCKING 0x0 ;  /* 0x0000000000007b1d */ /* 0x000ff00000010000 */
[----:B------:R-:W-:Y:S05]  /*0940*/  BRA.U !UP0, `(.L_x_49) ;  /* 0x0000000d08347547 */ /* 0x000fea000b800000 */
[----:B-12---:R-:W1:Y:S02]  /*0950*/  S2R R2, SR_TID.X ;  /* 0x0000000000027919 */ /* 0x006e640000002100 */
[----:B-1----:R-:W-:-:S07]  /*0960*/  SHF.L.U32 R3, R2, 0x2, RZ ;  /* 0x0000000202037819 */ /* 0x002fce00000006ff */
.L_x_57:
[----:B------:R-:W-:Y:S01]  /*0970*/  ISETP.GE.U32.AND P0, PT, R2, UR4, PT ;  /* 0x0000000402007c0c */ /* 0x000fe2000bf06070 */
[----:B------:R-:W-:-:S12]  /*0980*/  BSSY.RECONVERGENT B0, `(.L_x_50) ;  /* 0x00000c4000007945 */ /* 0x000fd80003800200 */
[----:B012-4-:R-:W-:Y:S05]  /*0990*/  @P0 BRA `(.L_x_51) ;  /* 0x0000000c00080947 */ /* 0x017fea0003800000 */
[----:B------:R-:W-:Y:S01]  /*09a0*/  UISETP.LT.U32.AND UP0, UPT, UR4, 0x200, UPT ;  /* 0x000002000400788c */ /* 0x000fe2000bf01070 */
[----:B------:R-:W-:-:S03]  /*09b0*/  HFMA2 R5, -RZ, RZ, 0, 0 ;  /* 0x00000000ff057431 */ /* 0x000fc600000001ff */
[----:B------:R-:W-:Y:S02]  /*09c0*/  USEL UR5, UR4, 0x200, !UP0 ;  /* 0x0000020004057887 */ /* 0x000fe4000c000000 */
[----:B------:R-:W-:Y:S02]  /*09d0*/  UISETP.LT.U32.AND UP0, UPT, UR4, 0x200, UPT ;  /* 0x000002000400788c */ /* 0x000fe4000bf01070 */
[----:B------:R-:W-:Y:S02]  /*09e0*/  USHF.R.U32.HI UR5, URZ, 0x9, UR5 ;  /* 0x00000009ff057899 */ /* 0x000fe40008011605 */
[----:B------:R-:W-:Y:S02]  /*09f0*/  USEL UR11, UR4, 0x200, UP0 ;  /* 0x00000200040b7887 */ /* 0x000fe40008000000 */
[----:B------:R-:W-:Y:S02]  /*0a00*/  UIADD3 UR6, UPT, UPT, UR5, -0x1, URZ ;  /* 0xffffffff05067890 */ /* 0x000fe4000fffe0ff */
[----:B------:R-:W-:-:S02]  /*0a10*/  ULOP3.LUT UR12, UR5, 0x3, URZ, 0xc0, !UPT ;  /* 0x00000003050c7892 */ /* 0x000fc4000f8ec0ff */
[----:B------:R-:W-:-:S09]  /*0a20*/  UISETP.GE.U32.AND UP0, UPT, UR6, 0x3, UPT ;  /* 0x000000030600788c */ /* 0x000fd2000bf06070 */
[----:B------:R-:W-:Y:S05]  /*0a30*/  BRA.U !UP0, `(.L_x_52) ;  /* 0x0000000908687547 */ /* 0x000fea000b800000 */
[----:B------:R-:W1:Y:S01]  /*0a40*/  S2UR UR7, SR_CgaCtaId ;  /* 0x00000000000779c3 */ /* 0x000e620000008800 */
[----:B------:R-:W-:Y:S01]  /*0a50*/  ULOP3.LUT UR5, UR5, 0x3ffffc, URZ, 0xc0, !UPT ;  /* 0x003ffffc05057892 */ /* 0x000fe2000f8ec0ff */
[----:B0-----:R-:W-:Y:S01]  /*0a60*/  IADD3 R4, PT, PT, R2, UR4, RZ ;  /* 0x0000000402047c10 */ /* 0x001fe2000fffe0ff */
[----:B------:R-:W-:Y:S01]  /*0a70*/  UMOV UR6, 0x400 ;  /* 0x0000040000067882 */ /* 0x000fe20000000000 */
[----:B------:R-:W-:Y:S02]  /*0a80*/  MOV R11, UR11 ;  /* 0x0000000b000b7c02 */ /* 0x000fe40008000f00 */
[----:B------:R-:W-:Y:S02]  /*0a90*/  SHF.L.U32 R4, R4, 0x2, RZ ;  /* 0x0000000204047819 */ /* 0x000fe400000006ff */
[CC--:B------:R-:W-:Y:S01]  /*0aa0*/  LEA R6, R11.reuse, R3.reuse, 0x2 ;  /* 0x000000030b067211 */ /* 0x0c0fe200078e10ff */
[C---:B---3--:R-:W-:Y:S01]  /*0ab0*/  IMAD R8, R11.reuse, 0xc, R3 ;  /* 0x0000000c0b087824 */ /* 0x048fe200078e0203 */
[----:B------:R-:W-:-:S02]  /*0ac0*/  LEA R7, R11, R3, 0x3 ;  /* 0x000000030b077211 */ /* 0x000fc400078e18ff */
[CC--:B------:R-:W-:Y:S02]  /*0ad0*/  LEA R9, R11.reuse, R4.reuse, 0x2 ;  /* 0x000000040b097211 */ /* 0x0c0fe400078e10ff */
[C---:B------:R-:W-:Y:S01]  /*0ae0*/  LEA R10, R11.reuse, R4, 0x3 ;  /* 0x000000040b0a7211 */ /* 0x040fe200078e18ff */
[----:B------:R-:W-:Y:S01]  /*0af0*/  IMAD R11, R11, 0xc, R4 ;  /* 0x0000000c0b0b7824 */ /* 0x000fe200078e0204 */
[----:B------:R-:W-:Y:S01]  /*0b00*/  MOV R5, UR5 ;  /* 0x0000000500057c02 */ /* 0x000fe20008000f00 */
[----:B-1----:R-:W-:Y:S02]  /*0b10*/  ULEA UR6, UR7, UR6, 0x18 ;  /* 0x0000000607067291 */ /* 0x002fe4000f8ec0ff */
[----:B------:R-:W-:-:S04]  /*0b20*/  UIADD3 UR7, UPT, UPT, -UR5, URZ, URZ ;  /* 0x000000ff05077290 */ /* 0x000fc8000fffe1ff */
[----:B------:R-:W-:-:S09]  /*0b30*/  UISETP.GE.AND UP0, UPT, UR7, URZ, UPT ;  /* 0x000000ff0700728c */ /* 0x000fd2000bf06270 */
[----:B------:R-:W-:Y:S05]  /*0b40*/  BRA.U UP0, `(.L_x_53) ;  /* 0x0000000500d47547 */ /* 0x000fea000b800000 */
[----:B------:R-:W-:Y:S02]  /*0b50*/  UIADD3 UR5, UPT, UPT, -UR7, URZ, URZ ;  /* 0x000000ff07057290 */ /* 0x000fe4000fffe1ff */
[----:B------:R-:W-:Y:S02]  /*0b60*/  UPLOP3.LUT UP0, UPT, UPT, UPT, UPT, 0x80, 0x8 ;  /* 0x000000000008789c */ /* 0x000fe40003f0f070 */
[----:B------:R-:W-:-:S09]  /*0b70*/  UISETP.GT.AND UP1, UPT, UR5, 0xc, UPT ;  /* 0x0000000c0500788c */ /* 0x000fd2000bf24270 */
[----:B------:R-:W-:Y:S05]  /*0b80*/  BRA.U !UP1, `(.L_x_54) ;  /* 0x0000000509207547 */ /* 0x000fea000b800000 */
[----:B------:R-:W-:-:S11]  /*0b90*/  UPLOP3.LUT UP0, UPT, UPT, UPT, UPT, 0x40, 0x4 ;  /* 0x000000000004789c */ /* 0x000fd60003f0e870 */
.L_x_55:
[----:B------:R-:W-:Y:S01]  /*0ba0*/  LDS R12, [R4+UR6] ;  /* 0x00000006040c7984 */ /* 0x000fe20008000800 */
[----:B------:R-:W-:Y:S02]  /*0bb0*/  ULEA UR5, UR11, UR6, 0x4 ;  /* 0x000000060b057291 */ /* 0x000fe4000f8e20ff */
[----:B------:R-:W-:Y:S01]  /*0bc0*/  UIADD3 UR7, UPT, UPT, UR7, 0x10, URZ ;  /* 0x0000001007077890 */ /* 0x000fe2000fffe0ff */
[----:B0-----:R-:W0:Y:S01]  /*0bd0*/  LDS R13, [R3+UR6] ;  /* 0x00000006030d7984 */ /* 0x001e220008000800 */
[----:B------:R-:W-:Y:S02]  /*0be0*/  ULEA UR10, UR11, UR5, 0x4 ;  /* 0x000000050b0a7291 */ /* 0x000fe4000f8e20ff */
[----:B------:R-:W-:Y:S01]  /*0bf0*/  UISETP.GE.AND UP1, UPT, UR7, -0xc, UPT ;  /* 0xfffffff40700788c */ /* 0x000fe2000bf26270 */
[----:B0-----:R-:W-:-:S05]  /*0c00*/  FADD R12, R12, R13 ;  /* 0x0000000d0c0c7221 */ /* 0x001fca0000000000 */
[----:B------:R-:W-:Y:S04]  /*0c10*/  STS [R3+UR6], R12 ;  /* 0x0000000c03007988 */ /* 0x000fe80008000806 */
[----:B------:R-:W-:Y:S04]  /*0c20*/  LDS R13, [R9+UR6] ;  /* 0x00000006090d7984 */ /* 0x000fe80008000800 */
[----:B------:R-:W0:Y:S02]  /*0c30*/  LDS R14, [R6+UR6] ;  /* 0x00000006060e7984 */ /* 0x000e240008000800 */
        /* <DEDUP_REMOVED lines=9> */
[----:B------:R-:W-:Y:S01]  /*0cd0*/  STS [R8+UR6], R15 ;  /* 0x0000000f08007988 */ /* 0x000fe20008000806 */
[----:B------:R-:W-:-:S03]  /*0ce0*/  ULEA UR6, UR11, UR10, 0x4 ;  /* 0x0000000a0b067291 */ /* 0x000fc6000f8e20ff */
        /* <DEDUP_REMOVED lines=47> */
[----:B------:R0:W-:Y:S01]  /*0fe0*/  STS [R8+UR6], R15 ;  /* 0x0000000f08007988 */ /* 0x0001e20008000806 */
[----:B------:R-:W-:Y:S01]  /*0ff0*/  ULEA UR6, UR11, UR6, 0x4 ;  /* 0x000000060b067291 */ /* 0x000fe2000f8e20ff */
[----:B------:R-:W-:Y:S11]  /*1000*/  BRA.U !UP1, `(.L_x_55) ;  /* 0xfffffff909e47547 */ /* 0x000ff6000b83ffff */
.L_x_54:
[----:B------:R-:W-:-:S04]  /*1010*/  UIADD3 UR5, UPT, UPT, -UR7, URZ, URZ ;  /* 0x000000ff07057290 */ /* 0x000fc8000fffe1ff */
[----:B------:R-:W-:-:S09]  /*1020*/  UISETP.GT.AND UP1, UPT, UR5, 0x4, UPT ;  /* 0x000000040500788c */ /* 0x000fd2000bf24270 */
[----:B------:R-:W-:Y:S05]  /*1030*/  BRA.U !UP1, `(.L_x_56) ;  /* 0x0000000109907547 */ /* 0x000fea000b800000 */
[----:B------:R-:W-:Y:S01]  /*1040*/  LDS R12, [R4+UR6] ;  /* 0x00000006040c7984 */ /* 0x000fe20008000800 */
[----:B------:R-:W-:Y:S02]  /*1050*/  ULEA UR5, UR11, UR6, 0x4 ;  /* 0x000000060b057291 */ /* 0x000fe4000f8e20ff */
[----:B------:R-:W-:Y:S01]  /*1060*/  UIADD3 UR7, UPT, UPT, UR7, 0x8, URZ ;  /* 0x0000000807077890 */ /* 0x000fe2000fffe0ff */
[----:B------:R-:W1:Y:S01]  /*1070*/  LDS R13, [R3+UR6] ;  /* 0x00000006030d7984 */ /* 0x000e620008000800 */
[----:B------:R-:W-:Y:S01]  /*1080*/  UPLOP3.LUT UP0, UPT, UPT, UPT, UPT, 0x40, 0x4 ;  /* 0x000000000004789c */ /* 0x000fe20003f0e870 */
[----:B-1----:R-:W-:-:S05]  /*1090*/  FADD R12, R12, R13 ;  /* 0x0000000d0c0c7221 */ /* 0x002fca0000000000 */
[----:B------:R-:W-:Y:S04]  /*10a0*/  STS [R3+UR6], R12 ;  /* 0x0000000c03007988 */ /* 0x000fe80008000806 */
[----:B------:R-:W-:Y:S04]  /*10b0*/  LDS R13, [R9+UR6] ;  /* 0x00000006090d7984 */ /* 0x000fe80008000800 */
[----:B------:R-:W1:Y:S02]  /*10c0*/  LDS R14, [R6+UR6] ;  /* 0x00000006060e7984 */ /* 0x000e640008000800 */
[----:B-1----:R-:W-:-:S05]  /*10d0*/  FADD R13, R13, R14 ;  /* 0x0000000e0d0d7221 */ /* 0x002fca0000000000 */
[----:B------:R-:W-:Y:S04]  /*10e0*/  STS [R6+UR6], R13 ;  /* 0x0000000d06007988 */ /* 0x000fe80008000806 */
[----:B------:R-:W-:Y:S04]  /*10f0*/  LDS R14, [R10+UR6] ;  /* 0x000000060a0e7984 */ /* 0x000fe80008000800 */
[----:B0-----:R-:W0:Y:S02]  /*1100*/  LDS R15, [R7+UR6] ;  /* 0x00000006070f7984 */ /* 0x001e240008000800 */
        /* <DEDUP_REMOVED lines=22> */
[----:B------:R1:W-:Y:S02]  /*1270*/  STS [R8+UR5], R15 ;  /* 0x0000000f08007988 */ /* 0x0003e40008000805 */
.L_x_56:
[----:B------:R-:W-:-:S09]  /*1280*/  UISETP.NE.OR UP0, UPT, UR7, URZ, UP0 ;  /* 0x000000ff0700728c */ /* 0x000fd20008705670 */
[----:B------:R-:W-:Y:S05]  /*1290*/  BRA.U !UP0, `(.L_x_52) ;  /* 0x0000000108507547 */ /* 0x000fea000b800000 */
.L_x_53:
[----:B------:R-:W-:Y:S01]  /*12a0*/  LDS R12, [R4+UR6] ;  /* 0x00000006040c7984 */ /* 0x000fe20008000800 */
[----:B------:R-:W-:-:S03]  /*12b0*/  UIADD3 UR7, UPT, UPT, UR7, 0x4, URZ ;  /* 0x0000000407077890 */ /* 0x000fc6000fffe0ff */
[----:B--2---:R-:W2:Y:S01]  /*12c0*/  LDS R13, [R3+UR6] ;  /* 0x00000006030d7984 */ /* 0x004ea20008000800 */
[----:B------:R-:W-:Y:S01]  /*12d0*/  UISETP.NE.AND UP0, UPT, UR7, URZ, UPT ;  /* 0x000000ff0700728c */ /* 0x000fe2000bf05270 */
[----:B--2---:R-:W-:-:S05]  /*12e0*/  FADD R12, R12, R13 ;  /* 0x0000000d0c0c7221 */ /* 0x004fca0000000000 */
[----:B------:R-:W-:Y:S04]  /*12f0*/  STS [R3+UR6], R12 ;  /* 0x0000000c03007988 */ /* 0x000fe80008000806 */
[----:B------:R-:W-:Y:S04]  /*1300*/  LDS R13, [R9+UR6] ;  /* 0x00000006090d7984 */ /* 0x000fe80008000800 */
[----:B------:R-:W2:Y:S02]  /*1310*/  LDS R14, [R6+UR6] ;  /* 0x00000006060e7984 */ /* 0x000ea40008000800 */
[----:B--2---:R-:W-:-:S05]  /*1320*/  FADD R13, R13, R14 ;  /* 0x0000000e0d0d7221 */ /* 0x004fca0000000000 */
[----:B------:R-:W-:Y:S04]  /*1330*/  STS [R6+UR6], R13 ;  /* 0x0000000d06007988 */ /* 0x000fe80008000806 */
[----:B------:R-:W-:Y:S04]  /*1340*/  LDS R14, [R10+UR6] ;  /* 0x000000060a0e7984 */ /* 0x000fe80008000800 */
[----:B01----:R-:W0:Y:S02]  /*1350*/  LDS R15, [R7+UR6] ;  /* 0x00000006070f7984 */ /* 0x003e240008000800 */
[----:B0-----:R-:W-:-:S05]  /*1360*/  FADD R14, R14, R15 ;  /* 0x0000000f0e0e7221 */ /* 0x001fca0000000000 */
[----:B------:R-:W-:Y:S04]  /*1370*/  STS [R7+UR6], R14 ;  /* 0x0000000e07007988 */ /* 0x000fe80008000806 */
[----:B------:R-:W-:Y:S04]  /*1380*/  LDS R15, [R11+UR6] ;  /* 0x000000060b0f7984 */ /* 0x000fe80008000800 */
[----:B------:R-:W0:Y:S02]  /*1390*/  LDS R16, [R8+UR6] ;  /* 0x0000000608107984 */ /* 0x000e240008000800 */
[----:B0-----:R-:W-:-:S05]  /*13a0*/  FADD R15, R15, R16 ;  /* 0x000000100f0f7221 */ /* 0x001fca0000000000 */
[----:B------:R2:W-:Y:S01]  /*13b0*/  STS [R8+UR6], R15 ;  /* 0x0000000f08007988 */ /* 0x0005e20008000806 */
[----:B------:R-:W-:Y:S01]  /*13c0*/  ULEA UR6, UR11, UR6, 0x4 ;  /* 0x000000060b067291 */ /* 0x000fe2000f8e20ff */
[----:B------:R-:W-:Y:S11]  /*13d0*/  BRA.U UP0, `(.L_x_53) ;  /* 0xfffffffd00b07547 */ /* 0x000ff6000b83ffff */
.L_x_52:
[----:B------:R-:W-:-:S09]  /*13e0*/  UISETP.NE.AND UP0, UPT, UR12, URZ, UPT ;  /* 0x000000ff0c00728c */ /* 0x000fd2000bf05270 */
[----:B------:R-:W-:Y:S05]  /*13f0*/  BRA.U !UP0, `(.L_x_51) ;  /* 0x0000000108707547 */ /* 0x000fea000b800000 */
[----:B------:R-:W4:Y:S01]  /*1400*/  S2UR UR6, SR_CgaCtaId ;  /* 0x00000000000679c3 */ /* 0x000f220000008800 */
[----:B------:R-:W-:Y:S01]  /*1410*/  IMAD R5, R5, UR11, R2 ;  /* 0x0000000b05057c24 */ /* 0x000fe2000f8e0202 */
[----:B------:R-:W-:Y:S01]  /*1420*/  UMOV UR5, 0x400 ;  /* 0x0000040000057882 */ /* 0x000fe20000000000 */
[----:B------:R-:W-:-:S03]  /*1430*/  UISETP.NE.AND UP0, UPT, UR12, 0x1, UPT ;  /* 0x000000010c00788c */ /* 0x000fc6000bf05270 */
[----:B0-----:R-:W-:Y:S01]  /*1440*/  IADD3 R4, PT, PT, R5, UR4, RZ ;  /* 0x0000000405047c10 */ /* 0x001fe2000fffe0ff */
[----:B----4-:R-:W-:-:S06]  /*1450*/  ULEA UR5, UR6, UR5, 0x18 ;  /* 0x0000000506057291 */ /* 0x010fcc000f8ec0ff */
[----:B------:R-:W-:Y:S02]  /*1460*/  LEA R6, R4, UR5, 0x2 ;  /* 0x0000000504067c11 */ /* 0x000fe4000f8e10ff */
[----:B------:R-:W-:-:S03]  /*1470*/  LEA R7, R5, UR5, 0x2 ;  /* 0x0000000505077c11 */ /* 0x000fc6000f8e10ff */
[----:B------:R-:W-:Y:S04]  /*1480*/  LDS R4, [R6] ;  /* 0x0000000006047984 */ /* 0x000fe80000000800 */
[----:B------:R-:W0:Y:S02]  /*1490*/  LDS R5, [R7] ;  /* 0x0000000007057984 */ /* 0x000e240000000800 */
[----:B0-----:R-:W-:-:S05]  /*14a0*/  FADD R4, R4, R5 ;  /* 0x0000000504047221 */ /* 0x001fca0000000000 */
[----:B------:R4:W-:Y:S01]  /*14b0*/  STS [R7], R4 ;  /* 0x0000000407007388 */ /* 0x0009e20000000800 */
[----:B------:R-:W-:Y:S05]  /*14c0*/  BRA.U !UP0, `(.L_x_51) ;  /* 0x00000001083c7547 */ /* 0x000fea000b800000 */
[----:B-123--:R-:W-:Y:S01]  /*14d0*/  MOV R8, UR11 ;  /* 0x0000000b00087c02 */ /* 0x00efe20008000f00 */
[----:B------:R-:W-:-:S03]  /*14e0*/  UISETP.NE.AND UP0, UPT, UR12, 0x2, UPT ;  /* 0x000000020c00788c */ /* 0x000fc6000bf05270 */
[C---:B------:R-:W-:Y:S02]  /*14f0*/  LEA R9, R8.reuse, R6, 0x2 ;  /* 0x0000000608097211 */ /* 0x040fe400078e10ff */
[C---:B------:R-:W-:Y:S02]  /*1500*/  LEA R11, R8.reuse, R7, 0x2 ;  /* 0x00000007080b7211 */ /* 0x040fe400078e10ff */
[----:B------:R-:W-:Y:S01]  /*1510*/  PLOP3.LUT P0, PT, PT, PT, UP0, 0x80, 0x8 ;  /* 0x000000000008781c */ /* 0x000fe20003f0f008 */
[----:B----4-:R-:W-:Y:S04]  /*1520*/  LDS R4, [R9] ;  /* 0x0000000009047984 */ /* 0x010fe80000000800 */
[----:B------:R-:W0:Y:S08]  /*1530*/  LDS R5, [R11] ;  /* 0x000000000b057984 */ /* 0x000e300000000800 */
[----:B------:R-:W-:Y:S01]  /*1540*/  @P0 LEA R6, R8, R11, 0x2 ;  /* 0x0000000b08060211 */ /* 0x000fe200078e10ff */
[----:B0-----:R-:W-:Y:S01]  /*1550*/  FADD R4, R4, R5 ;  /* 0x0000000504047221 */ /* 0x001fe20000000000 */
[----:B------:R-:W-:-:S04]  /*1560*/  @P0 LEA R5, R8, R9, 0x2 ;  /* 0x0000000908050211 */ /* 0x000fc800078e10ff */
[----:B------:R-:W-:Y:S04]  /*1570*/  STS [R11], R4 ;  /* 0x000000040b007388 */ /* 0x000fe80000000800 */
[----:B------:R-:W-:Y:S04]  /*1580*/  @P0 LDS R5, [R5] ;  /* 0x0000000005050984 */ /* 0x000fe80000000800 */
[----:B------:R-:W0:Y:S02]  /*1590*/  @P0 LDS R8, [R6] ;  /* 0x0000000006080984 */ /* 0x000e240000000800 */
[----:B0-----:R-:W-:-:S05]  /*15a0*/  @P0 FADD R7, R5, R8 ;  /* 0x0000000805070221 */ /* 0x001fca0000000000 */
[----:B------:R0:W-:Y:S02]  /*15b0*/  @P0 STS [R6], R7 ;  /* 0x0000000706000388 */ /* 0x0001e40000000800 */
.L_x_51:
[----:B------:R-:W-:Y:S05]  /*15c0*/  BSYNC.RECONVERGENT B0 ;  /* 0x0000000000007941 */ /* 0x000fea0003800200 */
.L_x_50:
[----:B------:R-:W-:Y:S01]  /*15d0*/  BAR.SYNC.DEFER_BLOCKING 0x0 ;  /* 0x0000000000007b1d */ /* 0x000fe20000010000 */
[----:B------:R-:W-:Y:S02]  /*15e0*/  UISETP.GT.U32.AND UP0, UPT, UR4, 0x1, UPT ;  /* 0x000000010400788c */ /* 0x000fe4000bf04070 */
[----:B------:R-:W-:-:S07]  /*15f0*/  USHF.R.U32.HI UR5, URZ, 0x1, UR4 ;  /* 0x00000001ff057899 */ /* 0x000fce0008011604 */
[----:B------:R-:W-:Y:S01]  /*1600*/  UMOV UR4, UR5 ;  /* 0x0000000500047c82 */ /* 0x000fe20008000000 */
[----:B------:R-:W-:Y:S05]  /*1610*/  BRA.U UP0, `(.L_x_57) ;  /* 0xfffffff100d47547 */ /* 0x000fea000b83ffff */
.L_x_49:
[----:B------:R-:W5:Y:S01]  /*1620*/  S2UR UR6, SR_CgaCtaId ;  /* 0x00000000000679c3 */ /* 0x000f620000008800 */
[----:B------:R-:W-:-:S07]  /*1630*/  UMOV UR5, 0x400 ;  /* 0x0000040000057882 */ /* 0x000fce0000000000 */
[----:B-12---:R-:W1:Y:S01]  /*1640*/  LDC.64 R2, c[0x0][0x388] ;  /* 0x0000e200ff027b82 */ /* 0x006e620000000a00 */
[----:B-----5:R-:W-:Y:S01]  /*1650*/  ULEA UR5, UR6, UR5, 0x18 ;  /* 0x0000000506057291 */ /* 0x020fe2000f8ec0ff */
[----:B-1----:R-:W-:-:S08]  /*1660*/  IMAD.WIDE.U32 R2, R0, 0x4, R2 ;  /* 0x0000000400027825 */ /* 0x002fd000078e0002 */
[----:B------:R-:W1:Y:S04]  /*1670*/  LDS R5, [UR5] ;  /* 0x00000005ff057984 */ /* 0x000e680008000800 */
[----:B-1----:R-:W-:Y:S01]  /*1680*/  STG.E desc[UR8][R2.64], R5 ;  /* 0x0000000502007986 */ /* 0x002fe2000c101908 */
[----:B------:R-:W-:Y:S05]  /*1690*/  EXIT ;  /* 0x000000000000794d */ /* 0x000fea0003800000 */
.L_x_58:
        /* <DEDUP_REMOVED lines=14> */
.L_x_61:


//--------------------- .nv.shared._Z9finishCSMPfS_S_iii --------------------------
	.section	.nv.shared._Z9finishCSMPfS_S_iii,"aw",@nobits
	.sectionflags	@""
	.align	16
	.zero		1024


//--------------------- .nv.shared.reserved.0     --------------------------
	.section	.nv.shared.reserved.0,"aw",@nobits
	.weak		__nv_reservedSMEM_offset_0_alias
	.size		__nv_reservedSMEM_offset_0_alias, 0, 64
	.other		__nv_reservedSMEM_offset_0_alias,@"STO_CUDA_RESERVED_SHARED STV_DEFAULT"
__nv_reservedSMEM_offset_0_alias:
	.zero		0
	.zero		64


//--------------------- .nv.shared._Z13getSumSquaresPfS_ii --------------------------
	.section	.nv.shared._Z13getSumSquaresPfS_ii,"aw",@nobits
	.sectionflags	@""
	.align	16
	.zero		1024


//--------------------- .nv.constant0._Z9finishCSMPfS_S_iii --------------------------
	.section	.nv.constant0._Z9finishCSMPfS_S_iii,"a",@progbits
	.sectionflags	@""
	.align	4
.nv.constant0._Z9finishCSMPfS_S_iii:
	.zero		932


//--------------------- .nv.constant0._Z13getSumSquaresPfS_ii --------------------------
	.section	.nv.constant0._Z13getSumSquaresPfS_ii,"a",@progbits
	.sectionflags	@""
	.align	4
.nv.constant0._Z13getSumSquaresPfS_ii:
	.zero		920


//--------------------- SYMBOLS --------------------------

	.type		.nv.reservedSmem.offset0,@object
	.size		.nv.reservedSmem.offset0,0x4
	.type		.nv.reservedSmem.cap,@object
	.size		.nv.reservedSmem.cap,0x4
